//
// Generated by NVIDIA NVVM Compiler
//
// Compiler Build ID: CL-36424714
// Cuda compilation tools, release 13.0, V13.0.88
// Based on NVVM 20.0.0
//

.version 9.0
.target sm_100
.address_size 64

	// .globl	_Z6kernelPfyffffffffff

.visible .entry _Z6kernelPfyffffffffff(
	.param .u64 .ptr .align 1 _Z6kernelPfyffffffffff_param_0,
	.param .u64 _Z6kernelPfyffffffffff_param_1,
	.param .f32 _Z6kernelPfyffffffffff_param_2,
	.param .f32 _Z6kernelPfyffffffffff_param_3,
	.param .f32 _Z6kernelPfyffffffffff_param_4,
	.param .f32 _Z6kernelPfyffffffffff_param_5,
	.param .f32 _Z6kernelPfyffffffffff_param_6,
	.param .f32 _Z6kernelPfyffffffffff_param_7,
	.param .f32 _Z6kernelPfyffffffffff_param_8,
	.param .f32 _Z6kernelPfyffffffffff_param_9,
	.param .f32 _Z6kernelPfyffffffffff_param_10,
	.param .f32 _Z6kernelPfyffffffffff_param_11
)
{
	.reg .pred 	%p<40>;
	.reg .b32 	%r<32>;
	.reg .b32 	%f<197>;
	.reg .b64 	%rd<6>;

	ld.param.u64 	%rd2, [_Z6kernelPfyffffffffff_param_0];
	ld.param.u64 	%rd3, [_Z6kernelPfyffffffffff_param_1];
	ld.param.f32 	%f31, [_Z6kernelPfyffffffffff_param_2];
	ld.param.f32 	%f32, [_Z6kernelPfyffffffffff_param_3];
	ld.param.f32 	%f33, [_Z6kernelPfyffffffffff_param_4];
	ld.param.f32 	%f34, [_Z6kernelPfyffffffffff_param_5];
	ld.param.f32 	%f35, [_Z6kernelPfyffffffffff_param_6];
	ld.param.f32 	%f36, [_Z6kernelPfyffffffffff_param_7];
	ld.param.f32 	%f37, [_Z6kernelPfyffffffffff_param_8];
	ld.param.f32 	%f38, [_Z6kernelPfyffffffffff_param_9];
	ld.param.f32 	%f41, [_Z6kernelPfyffffffffff_param_10];
	ld.param.f32 	%f40, [_Z6kernelPfyffffffffff_param_11];
	mov.u32 	%r8, %ctaid.x;
	shl.b32 	%r9, %r8, 4;
	mov.u32 	%r10, %tid.x;
	add.s32 	%r11, %r9, %r10;
	mov.u32 	%r12, %ctaid.y;
	shl.b32 	%r13, %r12, 4;
	mov.u32 	%r14, %tid.y;
	add.s32 	%r15, %r13, %r14;
	mov.u32 	%r16, %ctaid.z;
	shl.b32 	%r17, %r16, 2;
	mov.u32 	%r18, %tid.z;
	add.s32 	%r19, %r17, %r18;
	cvt.rn.f32.s32 	%f1, %r11;
	setp.le.f32 	%p1, %f38, %f1;
	cvt.rn.f32.u32 	%f42, %r15;
	setp.le.f32 	%p2, %f41, %f42;
	or.pred  	%p3, %p1, %p2;
	cvt.rn.f32.u32 	%f3, %r19;
	setp.le.f32 	%p4, %f40, %f3;
	or.pred  	%p5, %p3, %p4;
	@%p5 bra 	$L__BB0_12;
	cvta.to.global.u64 	%rd4, %rd2;
	fma.rn.f32 	%f43, %f38, %f42, %f1;
	mul.f32 	%f44, %f38, %f3;
	fma.rn.f32 	%f45, %f44, %f41, %f43;
	cvt.rzi.s32.f32 	%r20, %f45;
	mul.wide.s32 	%rd5, %r20, 4;
	add.s64 	%rd1, %rd4, %rd5;
	mov.b32 	%r21, 0;
	st.global.u32 	[%rd1], %r21;
	fma.rn.f32 	%f46, %f38, 0fBF000000, %f1;
	add.f32 	%f47, %f46, 0f3F000000;
	fma.rn.f32 	%f48, %f41, 0fBF000000, %f42;
	add.f32 	%f49, %f48, 0f3F000000;
	fma.rn.f32 	%f50, %f40, 0fBF000000, %f3;
	add.f32 	%f51, %f50, 0f3F000000;
	sin.approx.f32 	%f52, %f31;
	cos.approx.f32 	%f53, %f31;
	sub.f32 	%f54, %f33, %f32;
	neg.f32 	%f55, %f54;
	mul.f32 	%f56, %f47, %f53;
	fma.rn.f32 	%f57, %f49, %f52, %f56;
	mul.f32 	%f58, %f49, %f53;
	mul.f32 	%f59, %f47, %f52;
	sub.f32 	%f60, %f58, %f59;
	add.f32 	%f61, %f60, 0fBF000000;
	add.f32 	%f62, %f57, 0fBF000000;
	add.f32 	%f63, %f60, 0f3F000000;
	add.f32 	%f64, %f57, 0f3F000000;
	add.f32 	%f65, %f51, 0fBF000000;
	add.f32 	%f66, %f51, 0f3F000000;
	sub.f32 	%f67, %f55, %f32;
	mul.f32 	%f68, %f54, %f67;
	mov.f32 	%f69, 0f00000000;
	sub.f32 	%f70, %f69, %f68;
	add.f32 	%f71, %f70, 0f00000000;
	sub.f32 	%f72, %f62, %f32;
	mul.f32 	%f73, %f61, 0f00000000;
	mul.f32 	%f74, %f54, %f72;
	sub.f32 	%f75, %f73, %f74;
	fma.rn.f32 	%f76, %f51, 0f00000000, %f75;
	div.rn.f32 	%f77, %f71, %f76;
	fma.rn.f32 	%f78, %f72, %f77, %f32;
	fma.rn.f32 	%f79, %f61, %f77, 0f00000000;
	fma.rn.f32 	%f80, %f51, %f77, 0f00000000;
	add.f32 	%f81, %f54, %f78;
	mul.f32 	%f82, %f81, 0f00000000;
	fma.rn.f32 	%f83, %f79, 0f00000000, %f82;
	add.f32 	%f84, %f80, %f83;
	fma.rn.f32 	%f85, %f81, 0f00000000, %f79;
	fma.rn.f32 	%f86, %f80, 0f00000000, %f85;
	sub.f32 	%f87, %f64, %f32;
	mul.f32 	%f88, %f63, 0f00000000;
	mul.f32 	%f89, %f54, %f87;
	sub.f32 	%f90, %f88, %f89;
	fma.rn.f32 	%f91, %f51, 0f00000000, %f90;
	div.rn.f32 	%f92, %f71, %f91;
	fma.rn.f32 	%f93, %f87, %f92, %f32;
	fma.rn.f32 	%f94, %f63, %f92, 0f00000000;
	fma.rn.f32 	%f95, %f51, %f92, 0f00000000;
	add.f32 	%f96, %f54, %f93;
	mul.f32 	%f97, %f96, 0f00000000;
	fma.rn.f32 	%f98, %f94, 0f00000000, %f97;
	add.f32 	%f99, %f95, %f98;
	fma.rn.f32 	%f100, %f96, 0f00000000, %f94;
	fma.rn.f32 	%f101, %f95, 0f00000000, %f100;
	sub.f32 	%f102, %f57, %f32;
	mul.f32 	%f103, %f60, 0f00000000;
	mul.f32 	%f104, %f54, %f102;
	sub.f32 	%f105, %f103, %f104;
	fma.rn.f32 	%f106, %f65, 0f00000000, %f105;
	div.rn.f32 	%f107, %f71, %f106;
	fma.rn.f32 	%f108, %f102, %f107, %f32;
	fma.rn.f32 	%f109, %f60, %f107, 0f00000000;
	fma.rn.f32 	%f110, %f65, %f107, 0f00000000;
	add.f32 	%f111, %f54, %f108;
	mul.f32 	%f112, %f111, 0f00000000;
	fma.rn.f32 	%f113, %f109, 0f00000000, %f112;
	add.f32 	%f114, %f110, %f113;
	fma.rn.f32 	%f115, %f111, 0f00000000, %f109;
	fma.rn.f32 	%f116, %f110, 0f00000000, %f115;
	fma.rn.f32 	%f117, %f66, 0f00000000, %f105;
	div.rn.f32 	%f118, %f71, %f117;
	fma.rn.f32 	%f119, %f102, %f118, %f32;
	fma.rn.f32 	%f120, %f60, %f118, 0f00000000;
	fma.rn.f32 	%f121, %f66, %f118, 0f00000000;
	add.f32 	%f122, %f54, %f119;
	mul.f32 	%f123, %f122, 0f00000000;
	fma.rn.f32 	%f124, %f120, 0f00000000, %f123;
	add.f32 	%f125, %f121, %f124;
	fma.rn.f32 	%f126, %f122, 0f00000000, %f120;
	fma.rn.f32 	%f127, %f121, 0f00000000, %f126;
	setp.lt.f32 	%p6, %f84, %f99;
	selp.f32 	%f128, %f84, %f99, %p6;
	setp.lt.f32 	%p7, %f128, %f114;
	selp.f32 	%f129, %f128, %f114, %p7;
	setp.lt.f32 	%p8, %f129, %f125;
	selp.f32 	%f130, %f129, %f125, %p8;
	setp.gt.f32 	%p9, %f84, %f99;
	selp.f32 	%f131, %f84, %f99, %p9;
	setp.gt.f32 	%p10, %f131, %f114;
	selp.f32 	%f132, %f131, %f114, %p10;
	setp.gt.f32 	%p11, %f132, %f125;
	selp.f32 	%f133, %f132, %f125, %p11;
	setp.lt.f32 	%p12, %f86, %f101;
	selp.f32 	%f134, %f86, %f101, %p12;
	setp.lt.f32 	%p13, %f134, %f116;
	selp.f32 	%f135, %f134, %f116, %p13;
	setp.lt.f32 	%p14, %f135, %f127;
	selp.f32 	%f4, %f135, %f127, %p14;
	setp.gt.f32 	%p15, %f86, %f101;
	selp.f32 	%f136, %f86, %f101, %p15;
	setp.gt.f32 	%p16, %f136, %f116;
	selp.f32 	%f137, %f136, %f116, %p16;
	setp.gt.f32 	%p17, %f137, %f127;
	selp.f32 	%f5, %f137, %f127, %p17;
	div.rn.f32 	%f138, %f130, %f36;
	mul.f32 	%f6, %f34, 0f3F000000;
	add.f32 	%f7, %f6, %f138;
	div.rn.f32 	%f139, %f4, %f37;
	mul.f32 	%f8, %f35, 0f3F000000;
	add.f32 	%f140, %f8, %f139;
	add.f32 	%f141, %f140, 0f00000000;
	cvt.rmi.f32.f32 	%f142, %f141;
	cvt.rzi.s32.f32 	%r22, %f142;
	div.rn.f32 	%f143, %f133, %f36;
	add.f32 	%f9, %f6, %f143;
	div.rn.f32 	%f144, %f5, %f37;
	add.f32 	%f145, %f8, %f144;
	add.f32 	%f146, %f145, 0f00000000;
	cvt.rmi.f32.f32 	%f147, %f146;
	cvt.rzi.s32.f32 	%r23, %f147;
	setp.gt.f32 	%p18, %f130, %f133;
	selp.f32 	%f10, %f130, %f133, %p18;
	selp.f32 	%f11, %f133, %f130, %p18;
	max.s32 	%r30, %r22, 0;
	cvt.rzi.s32.f32 	%r24, %f35;
	add.s32 	%r25, %r24, -1;
	min.s32 	%r2, %r23, %r25;
	setp.gt.s32 	%p19, %r30, %r2;
	@%p19 bra 	$L__BB0_12;
	setp.gt.f32 	%p20, %f4, %f5;
	selp.f32 	%f12, %f4, %f5, %p20;
	selp.f32 	%f13, %f5, %f4, %p20;
	add.f32 	%f149, %f9, 0f00000000;
	cvt.rmi.f32.f32 	%f150, %f149;
	cvt.rzi.s32.f32 	%r26, %f150;
	cvt.rn.f32.s32 	%f151, %r26;
	add.f32 	%f152, %f7, 0f00000000;
	cvt.rmi.f32.f32 	%f153, %f152;
	cvt.rzi.s32.f32 	%r27, %f153;
	cvt.rn.f32.s32 	%f154, %r27;
	setp.lt.f32 	%p21, %f154, 0f00000000;
	selp.f32 	%f155, 0f00000000, %f154, %p21;
	cvt.rzi.s32.f32 	%r3, %f155;
	cvt.rn.f32.s32 	%f14, %r3;
	cvt.rzi.s32.f32 	%r28, %f34;
	add.s32 	%r29, %r28, -1;
	cvt.rn.f32.s32 	%f156, %r29;
	setp.lt.f32 	%p22, %f151, %f156;
	selp.f32 	%f15, %f151, %f156, %p22;
	sub.f32 	%f157, %f10, %f11;
	div.rn.f32 	%f16, %f157, %f36;
	mov.f32 	%f196, 0f00000000;
$L__BB0_3:
	setp.ltu.f32 	%p23, %f15, %f14;
	@%p23 bra 	$L__BB0_11;
	cvt.rn.f32.u32 	%f158, %r30;
	add.f32 	%f159, %f158, 0fBF000000;
	sub.f32 	%f160, %f159, %f8;
	add.f32 	%f161, %f160, 0f3F000000;
	mul.f32 	%f162, %f37, %f161;
	add.f32 	%f18, %f158, 0f3F000000;
	sub.f32 	%f164, %f18, %f8;
	add.f32 	%f165, %f164, 0f3F000000;
	mul.f32 	%f166, %f37, %f165;
	setp.lt.f32 	%p24, %f162, %f13;
	setp.ge.f32 	%p25, %f12, %f166;
	setp.lt.f32 	%p26, %f12, %f166;
	setp.le.f32 	%p27, %f13, %f162;
	sub.f32 	%f168, %f12, %f162;
	div.rn.f32 	%f169, %f168, %f37;
	setp.num.f32 	%p28, %f12, %f166;
	selp.f32 	%f170, %f166, %f12, %p25;
	selp.f32 	%f171, %f170, %f12, %p24;
	sub.f32 	%f172, %f171, %f13;
	div.rn.f32 	%f173, %f172, %f37;
	selp.f32 	%f174, %f169, 0f3F800000, %p27;
	selp.f32 	%f175, %f174, 0f3F800000, %p26;
	selp.f32 	%f176, %f173, %f175, %p28;
	selp.f32 	%f19, %f176, %f175, %p24;
	mov.f32 	%f194, %f14;
	mov.u32 	%r31, %r3;
$L__BB0_5:
	add.f32 	%f177, %f194, 0fBF000000;
	sub.f32 	%f178, %f177, %f6;
	add.f32 	%f179, %f178, 0f3F000000;
	mul.f32 	%f22, %f36, %f179;
	add.f32 	%f23, %f194, 0f3F000000;
	sub.f32 	%f180, %f23, %f6;
	add.f32 	%f181, %f180, 0f3F000000;
	mul.f32 	%f182, %f36, %f181;
	setp.geu.f32 	%p29, %f22, %f11;
	setp.leu.f32 	%p30, %f10, %f182;
	or.pred  	%p31, %p29, %p30;
	@%p31 bra 	$L__BB0_7;
	sub.f32 	%f185, %f182, %f11;
	div.rn.f32 	%f195, %f185, %f36;
	bra.uni 	$L__BB0_10;
$L__BB0_7:
	setp.lt.f32 	%p32, %f22, %f11;
	setp.le.f32 	%p33, %f10, %f182;
	and.pred  	%p34, %p32, %p33;
	mov.f32 	%f195, %f16;
	@%p34 bra 	$L__BB0_10;
	setp.leu.f32 	%p35, %f182, %f10;
	setp.gtu.f32 	%p36, %f11, %f22;
	mov.f32 	%f195, 0f3F800000;
	or.pred  	%p37, %p35, %p36;
	@%p37 bra 	$L__BB0_10;
	sub.f32 	%f184, %f10, %f22;
	div.rn.f32 	%f195, %f184, %f36;
$L__BB0_10:
	mul.f32 	%f186, %f19, %f195;
	mov.f32 	%f187, 0f3F000000;
	tex.3d.v4.f32.f32 	{%f188, %f189, %f190, %f191}, [%rd3, {%f23, %f18, %f187, %f187}];
	fma.rn.f32 	%f196, %f186, %f188, %f196;
	st.global.f32 	[%rd1], %f196;
	add.s32 	%r31, %r31, 1;
	cvt.rn.f32.s32 	%f194, %r31;
	setp.ge.f32 	%p38, %f15, %f194;
	@%p38 bra 	$L__BB0_5;
$L__BB0_11:
	add.s32 	%r7, %r30, 1;
	setp.lt.s32 	%p39, %r30, %r2;
	mov.u32 	%r30, %r7;
	@%p39 bra 	$L__BB0_3;
$L__BB0_12:
	ret;

}


// ===== COMPILED SASS (sm_100) =====

	.target	sm_100

	.elftype	@"ET_EXEC"


//--------------------- .note.nv.tkinfo           --------------------------
	.section	.note.nv.tkinfo,"",@"SHT_NOTE"
	.sectionflags	@"SHF_NOTE_NV_TKINFO"
	.tkinfo
        /*0018*/ 	.word	0x00000002
        /*0030*/ 	.string	""
        /*0030*/ 	.string	"ptxas"
        /*0030*/ 	.string	"Cuda compilation tools, release 13.0, V13.0.88"
        /*0030*/ 	.string	"Build cuda_13.0.r13.0/compiler.36424714_0"
        /*0030*/ 	.string	"-arch sm_100 -m 64 "



//--------------------- .note.nv.cuinfo           --------------------------
	.section	.note.nv.cuinfo,"",@"SHT_NOTE"
	.sectionflags	@"SHF_NOTE_NV_CUINFO"
        /*0018*/ 	.short	0x0002
        /*001a*/ 	.short	0x0064
        /*001c*/ 	.short	0x0082
	.zero		2


//--------------------- .nv.info                  --------------------------
	.section	.nv.info,"",@"SHT_CUDA_INFO"
	.align	4


	//----- nvinfo : EIATTR_REGCOUNT
	.align		4
        /*0000*/ 	.byte	0x04, 0x2f
        /*0002*/ 	.short	(.L_1 - .L_0)
	.align		4
.L_0:
        /*0004*/ 	.word	index@(_Z6kernelPfyffffffffff)
        /*0008*/ 	.word	0x0000001f


	//----- nvinfo : EIATTR_FRAME_SIZE
	.align		4
.L_1:
        /*000c*/ 	.byte	0x04, 0x11
        /*000e*/ 	.short	(.L_3 - .L_2)
	.align		4
.L_2:
        /*0010*/ 	.word	index@($__internal_0_$__cuda_sm3x_div_rn_noftz_f32_slowpath)
        /*0014*/ 	.word	0x00000000


	//----- nvinfo : EIATTR_FRAME_SIZE
	.align		4
.L_3:
        /*0018*/ 	.byte	0x04, 0x11
        /*001a*/ 	.short	(.L_5 - .L_4)
	.align		4
.L_4:
        /*001c*/ 	.word	index@(_Z6kernelPfyffffffffff)
        /*0020*/ 	.word	0x00000000


	//----- nvinfo : EIATTR_MIN_STACK_SIZE
	.align		4
.L_5:
        /*0024*/ 	.byte	0x04, 0x12
        /*0026*/ 	.short	(.L_7 - .L_6)
	.align		4
.L_6:
        /*0028*/ 	.word	index@(_Z6kernelPfyffffffffff)
        /*002c*/ 	.word	0x00000000
.L_7:


//--------------------- .nv.compat                --------------------------
	.section	.nv.compat,"",@"SHT_CUDA_COMPAT_INFO"
	.align	4
        /*0000*/ 	.byte	0x02, 0x09, 0x00, 0x00, 0x02, 0x02, 0x02, 0x00, 0x02, 0x05, 0x05, 0x00, 0x03, 0x07, 0x01, 0x01
        /*0010*/ 	.byte	0x02, 0x03, 0x00, 0x00, 0x02, 0x06, 0x01, 0x00, 0x04, 0x0b, 0x08, 0x00, 0x01, 0x00, 0x00, 0x00
        /*0020*/ 	.byte	0x00, 0x00, 0x00, 0x00


//--------------------- .nv.info._Z6kernelPfyffffffffff --------------------------
	.section	.nv.info._Z6kernelPfyffffffffff,"",@"SHT_CUDA_INFO"
	.sectionflags	@""
	.align	4


	//----- nvinfo : EIATTR_CUDA_API_VERSION
	.align		4
        /*0000*/ 	.byte	0x04, 0x37
        /*0002*/ 	.short	(.L_9 - .L_8)
.L_8:
        /*0004*/ 	.word	0x00000082


	//----- nvinfo : EIATTR_KPARAM_INFO
	.align		4
.L_9:
        /*0008*/ 	.byte	0x04, 0x17
        /*000a*/ 	.short	(.L_11 - .L_10)
.L_10:
        /*000c*/ 	.word	0x00000000
        /*0010*/ 	.short	0x000b
        /*0012*/ 	.short	0x0034
        /*0014*/ 	.byte	0x00, 0xf0, 0x11, 0x00


	//----- nvinfo : EIATTR_KPARAM_INFO
	.align		4
.L_11:
        /*0018*/ 	.byte	0x04, 0x17
        /*001a*/ 	.short	(.L_13 - .L_12)
.L_12:
        /*001c*/ 	.word	0x00000000
        /*0020*/ 	.short	0x000a
        /*0022*/ 	.short	0x0030
        /*0024*/ 	.byte	0x00, 0xf0, 0x11, 0x00


	//----- nvinfo : EIATTR_KPARAM_INFO
	.align		4
.L_13:
        /*0028*/ 	.byte	0x04, 0x17
        /*002a*/ 	.short	(.L_15 - .L_14)
.L_14:
        /*002c*/ 	.word	0x00000000
        /*0030*/ 	.short	0x0009
        /*0032*/ 	.short	0x002c
        /*0034*/ 	.byte	0x00, 0xf0, 0x11, 0x00


	//----- nvinfo : EIATTR_KPARAM_INFO
	.align		4
.L_15:
        /*0038*/ 	.byte	0x04, 0x17
        /*003a*/ 	.short	(.L_17 - .L_16)
.L_16:
        /*003c*/ 	.word	0x00000000
        /*0040*/ 	.short	0x0008
        /*0042*/ 	.short	0x0028
        /*0044*/ 	.byte	0x00, 0xf0, 0x11, 0x00


	//----- nvinfo : EIATTR_KPARAM_INFO
	.align		4
.L_17:
        /*0048*/ 	.byte	0x04, 0x17
        /*004a*/ 	.short	(.L_19 - .L_18)
.L_18:
        /*004c*/ 	.word	0x00000000
        /*0050*/ 	.short	0x0007
        /*0052*/ 	.short	0x0024
        /*0054*/ 	.byte	0x00, 0xf0, 0x11, 0x00


	//----- nvinfo : EIATTR_KPARAM_INFO
	.align		4
.L_19:
        /*0058*/ 	.byte	0x04, 0x17
        /*005a*/ 	.short	(.L_21 - .L_20)
.L_20:
        /*005c*/ 	.word	0x00000000
        /*0060*/ 	.short	0x0006
        /*0062*/ 	.short	0x0020
        /*0064*/ 	.byte	0x00, 0xf0, 0x11, 0x00


	//----- nvinfo : EIATTR_KPARAM_INFO
	.align		4
.L_21:
        /*0068*/ 	.byte	0x04, 0x17
        /*006a*/ 	.short	(.L_23 - .L_22)
.L_22:
        /*006c*/ 	.word	0x00000000
        /*0070*/ 	.short	0x0005
        /*0072*/ 	.short	0x001c
        /*0074*/ 	.byte	0x00, 0xf0, 0x11, 0x00


	//----- nvinfo : EIATTR_KPARAM_INFO
	.align		4
.L_23:
        /*0078*/ 	.byte	0x04, 0x17
        /*007a*/ 	.short	(.L_25 - .L_24)
.L_24:
        /*007c*/ 	.word	0x00000000
        /*0080*/ 	.short	0x0004
        /*0082*/ 	.short	0x0018
        /*0084*/ 	.byte	0x00, 0xf0, 0x11, 0x00


	//----- nvinfo : EIATTR_KPARAM_INFO
	.align		4
.L_25:
        /*0088*/ 	.byte	0x04, 0x17
        /*008a*/ 	.short	(.L_27 - .L_26)
.L_26:
        /*008c*/ 	.word	0x00000000
        /*0090*/ 	.short	0x0003
        /*0092*/ 	.short	0x0014
        /*0094*/ 	.byte	0x00, 0xf0, 0x11, 0x00


	//----- nvinfo : EIATTR_KPARAM_INFO
	.align		4
.L_27:
        /*0098*/ 	.byte	0x04, 0x17
        /*009a*/ 	.short	(.L_29 - .L_28)
.L_28:
        /*009c*/ 	.word	0x00000000
        /*00a0*/ 	.short	0x0002
        /*00a2*/ 	.short	0x0010
        /*00a4*/ 	.byte	0x00, 0xf0, 0x11, 0x00


	//----- nvinfo : EIATTR_KPARAM_INFO
	.align		4
.L_29:
        /*00a8*/ 	.byte	0x04, 0x17
        /*00aa*/ 	.short	(.L_31 - .L_30)
.L_30:
        /*00ac*/ 	.word	0x00000000
        /*00b0*/ 	.short	0x0001
        /*00b2*/ 	.short	0x0008
        /*00b4*/ 	.byte	0x00, 0xf0, 0x21, 0x00


	//----- nvinfo : EIATTR_KPARAM_INFO
	.align		4
.L_31:
        /*00b8*/ 	.byte	0x04, 0x17
        /*00ba*/ 	.short	(.L_33 - .L_32)
.L_32:
        /*00bc*/ 	.word	0x00000000
        /*00c0*/ 	.short	0x0000
        /*00c2*/ 	.short	0x0000
        /*00c4*/ 	.byte	0x00, 0xf5, 0x21, 0x00


	//----- nvinfo : EIATTR_SPARSE_MMA_MASK
	.align		4
.L_33:
        /*00c8*/ 	.byte	0x03, 0x50
        /*00ca*/ 	.short	0x0000


	//----- nvinfo : EIATTR_MAXREG_COUNT
	.align		4
        /*00cc*/ 	.byte	0x03, 0x1b
        /*00ce*/ 	.short	0x00ff


	//----- nvinfo : EIATTR_MERCURY_ISA_VERSION
	.align		4
        /*00d0*/ 	.byte	0x03, 0x5f
        /*00d2*/ 	.short	0x0101


	//----- nvinfo : EIATTR_VRC_CTA_INIT_COUNT
	.align		4
        /*00d4*/ 	.byte	0x02, 0x4a
	.zero		1
	.zero		1


	//----- nvinfo : EIATTR_EXIT_INSTR_OFFSETS
	.align		4
        /*00d8*/ 	.byte	0x04, 0x1c
        /*00da*/ 	.short	(.L_35 - .L_34)


	//   ....[0]....
.L_34:
        /*00dc*/ 	.word	0x00000120


	//   ....[1]....
        /*00e0*/ 	.word	0x00001090


	//   ....[2]....
        /*00e4*/ 	.word	0x00001b40


	//----- nvinfo : EIATTR_CRS_STACK_SIZE
	.align		4
.L_35:
        /*00e8*/ 	.byte	0x04, 0x1e
        /*00ea*/ 	.short	(.L_37 - .L_36)
.L_36:
        /*00ec*/ 	.word	0x00000000


	//----- nvinfo : EIATTR_CBANK_PARAM_SIZE
	.align		4
.L_37:
        /*00f0*/ 	.byte	0x03, 0x19
        /*00f2*/ 	.short	0x0038


	//----- nvinfo : EIATTR_PARAM_CBANK
	.align		4
        /*00f4*/ 	.byte	0x04, 0x0a
        /*00f6*/ 	.short	(.L_39 - .L_38)
	.align		4
.L_38:
        /*00f8*/ 	.word	index@(.nv.constant0._Z6kernelPfyffffffffff)
        /*00fc*/ 	.short	0x0380
        /*00fe*/ 	.short	0x0038


	//----- nvinfo : EIATTR_SW_WAR
	.align		4
.L_39:
        /*0100*/ 	.byte	0x04, 0x36
        /*0102*/ 	.short	(.L_41 - .L_40)
.L_40:
        /*0104*/ 	.word	0x00000008
.L_41:


//--------------------- .nv.callgraph             --------------------------
	.section	.nv.callgraph,"",@"SHT_CUDA_CALLGRAPH"
	.align	4
	.sectionentsize	8
	.align		4
        /*0000*/ 	.word	0x00000000
	.align		4
        /*0004*/ 	.word	0xffffffff
	.align		4
        /*0008*/ 	.word	0x00000000
	.align		4
        /*000c*/ 	.word	0xfffffffe
	.align		4
        /*0010*/ 	.word	0x00000000
	.align		4
        /*0014*/ 	.word	0xfffffffd
	.align		4
        /*0018*/ 	.word	0x00000000
	.align		4
        /*001c*/ 	.word	0xfffffffc


//--------------------- .text._Z6kernelPfyffffffffff --------------------------
	.section	.text._Z6kernelPfyffffffffff,"ax",@progbits
	.align	128
        .global         _Z6kernelPfyffffffffff
        .type           _Z6kernelPfyffffffffff,@function
        .size           _Z6kernelPfyffffffffff,(.L_x_44 - _Z6kernelPfyffffffffff)
        .other          _Z6kernelPfyffffffffff,@"STO_CUDA_ENTRY STV_DEFAULT"
_Z6kernelPfyffffffffff:
.text._Z6kernelPfyffffffffff:
[----:B------:R-:W-:Y:S01]  /*0000*/  LDC R1, c[0x0][0x37c] ;  /* 0x0000df00ff017b82 */ /* 0x000fe20000000800 */
[----:B------:R-:W0:Y:S07]  /*0010*/  S2R R5, SR_CTAID.Y ;  /* 0x0000000000057919 */ /* 0x000e2e0000002600 */
[----:B------:R-:W1:Y:S01]  /*0020*/  LDC.64 R2, c[0x0][0x3b0] ;  /* 0x0000ec00ff027b82 */ /* 0x000e620000000a00 */
[----:B------:R-:W0:Y:S01]  /*0030*/  S2R R6, SR_TID.Y ;  /* 0x0000000000067919 */ /* 0x000e220000002200 */
[----:B------:R-:W2:Y:S06]  /*0040*/  S2R R4, SR_CTAID.X ;  /* 0x0000000000047919 */ /* 0x000eac0000002500 */
[----:B------:R-:W3:Y:S01]  /*0050*/  LDC R0, c[0x0][0x3ac] ;  /* 0x0000eb00ff007b82 */ /* 0x000ee20000000800 */
[----:B------:R-:W2:Y:S01]  /*0060*/  S2R R7, SR_TID.X ;  /* 0x0000000000077919 */ /* 0x000ea20000002100 */
[----:B------:R-:W4:Y:S01]  /*0070*/  S2R R8, SR_CTAID.Z ;  /* 0x0000000000087919 */ /* 0x000f220000002700 */
[----:B------:R-:W4:Y:S01]  /*0080*/  S2R R9, SR_TID.Z ;  /* 0x0000000000097919 */ /* 0x000f220000002300 */
[----:B0-----:R-:W-:-:S04]  /*0090*/  LEA R5, R5, R6, 0x4 ;  /* 0x0000000605057211 */ /* 0x001fc800078e20ff */
[----:B------:R-:W-:Y:S02]  /*00a0*/  I2FP.F32.U32 R11, R5 ;  /* 0x00000005000b7245 */ /* 0x000fe40000201000 */
[----:B--2---:R-:W-:Y:S02]  /*00b0*/  LEA R4, R4, R7, 0x4 ;  /* 0x0000000704047211 */ /* 0x004fe400078e20ff */
[----:B-1----:R-:W-:Y:S02]  /*00c0*/  FSETP.GE.AND P0, PT, R11, R2, PT ;  /* 0x000000020b00720b */ /* 0x002fe40003f06000 */
[----:B----4-:R-:W-:Y:S02]  /*00d0*/  LEA R5, R8, R9, 0x2 ;  /* 0x0000000908057211 */ /* 0x010fe400078e10ff */
[----:B------:R-:W-:Y:S02]  /*00e0*/  I2FP.F32.S32 R9, R4 ;  /* 0x0000000400097245 */ /* 0x000fe40000201400 */
[----:B------:R-:W-:-:S02]  /*00f0*/  I2FP.F32.U32 R4, R5 ;  /* 0x0000000500047245 */ /* 0x000fc40000201000 */
[----:B---3--:R-:W-:-:S04]  /*0100*/  FSETP.GE.OR P0, PT, R9, R0, P0 ;  /* 0x000000000900720b */ /* 0x008fc80000706400 */
[----:B------:R-:W-:-:S13]  /*0110*/  FSETP.GE.OR P0, PT, R4, R3, P0 ;  /* 0x000000030400720b */ /* 0x000fda0000706400 */
[----:B------:R-:W-:Y:S05]  /*0120*/  @P0 EXIT ;  /* 0x000000000000094d */ /* 0x000fea0003800000 */
[----:B------:R-:W0:Y:S01]  /*0130*/  LDC.64 R6, c[0x0][0x390] ;  /* 0x0000e400ff067b82 */ /* 0x000e220000000a00 */
[--C-:B------:R-:W-:Y:S01]  /*0140*/  FFMA R5, R0, -0.5, R9.reuse ;  /* 0xbf00000000057823 */ /* 0x100fe20000000009 */
[----:B------:R-:W1:Y:S01]  /*0150*/  LDCU UR4, c[0x0][0x398] ;  /* 0x00007300ff0477ac */ /* 0x000e620008000800 */
[-C--:B------:R-:W-:Y:S01]  /*0160*/  FFMA R9, R11, R0.reuse, R9 ;  /* 0x000000000b097223 */ /* 0x080fe20000000009 */
[----:B------:R-:W-:Y:S01]  /*0170*/  FMUL R0, R4, R0 ;  /* 0x0000000004007220 */ /* 0x000fe20000400000 */
[----:B------:R-:W-:Y:S01]  /*0180*/  FADD R5, R5, 0.5 ;  /* 0x3f00000005057421 */ /* 0x000fe20000000000 */
[----:B------:R-:W2:Y:S01]  /*0190*/  LDCU.64 UR6, c[0x0][0x358] ;  /* 0x00006b00ff0677ac */ /* 0x000ea20008000a00 */
[----:B------:R-:W-:Y:S01]  /*01a0*/  BSSY.RECONVERGENT B2, `(.L_x_0) ;  /* 0x000002c000027945 */ /* 0x000fe20003800200 */
[----:B------:R-:W-:-:S04]  /*01b0*/  FFMA R0, R0, R2, R9 ;  /* 0x0000000200007223 */ /* 0x000fc80000000009 */
[----:B------:R-:W-:Y:S01]  /*01c0*/  F2I.TRUNC.NTZ R9, R0 ;  /* 0x0000000000097305 */ /* 0x000fe2000020f100 */
[----:B0-----:R-:W-:Y:S01]  /*01d0*/  FMUL.RZ R12, R6, 0.15915493667125701904 ;  /* 0x3e22f983060c7820 */ /* 0x001fe2000040c000 */
[----:B------:R-:W-:Y:S01]  /*01e0*/  FFMA R6, R2, -0.5, R11 ;  /* 0xbf00000002067823 */ /* 0x000fe2000000000b */
[----:B-1----:R-:W-:-:S05]  /*01f0*/  FADD R14, -R7, UR4 ;  /* 0x00000004070e7e21 */ /* 0x002fca0008000100 */
[----:B------:R-:W0:Y:S01]  /*0200*/  MUFU.COS R13, R12 ;  /* 0x0000000c000d7308 */ /* 0x000e220000000000 */
[----:B------:R-:W-:-:S07]  /*0210*/  FADD R6, R6, 0.5 ;  /* 0x3f00000006067421 */ /* 0x000fce0000000000 */
[----:B------:R-:W1:Y:S01]  /*0220*/  MUFU.SIN R10, R12 ;  /* 0x0000000c000a7308 */ /* 0x000e620000000400 */
[----:B0-----:R-:W-:-:S04]  /*0230*/  FMUL R15, R5, R13 ;  /* 0x0000000d050f7220 */ /* 0x001fc80000400000 */
[-C--:B-1----:R-:W-:Y:S01]  /*0240*/  FFMA R8, R6, R10.reuse, R15 ;  /* 0x0000000a06087223 */ /* 0x082fe2000000000f */
[----:B------:R-:W-:Y:S01]  /*0250*/  FMUL R5, R5, R10 ;  /* 0x0000000a05057220 */ /* 0x000fe20000400000 */
[----:B------:R-:W-:Y:S02]  /*0260*/  FFMA R15, R3, -0.5, R4 ;  /* 0xbf000000030f7823 */ /* 0x000fe40000000004 */
[----:B------:R-:W-:Y:S01]  /*0270*/  FADD R10, R8, -0.5 ;  /* 0xbf000000080a7421 */ /* 0x000fe20000000000 */
[----:B------:R-:W-:Y:S01]  /*0280*/  FFMA R13, R6, R13, -R5 ;  /* 0x0000000d060d7223 */ /* 0x000fe20000000805 */
[----:B------:R-:W-:Y:S02]  /*0290*/  FADD R15, R15, 0.5 ;  /* 0x3f0000000f0f7421 */ /* 0x000fe40000000000 */
[--C-:B------:R-:W-:Y:S01]  /*02a0*/  FADD R5, R10, -R7.reuse ;  /* 0x800000070a057221 */ /* 0x100fe20000000000 */
[----:B------:R-:W-:Y:S01]  /*02b0*/  FADD R4, R13, -0.5 ;  /* 0xbf0000000d047421 */ /* 0x000fe20000000000 */
[----:B------:R-:W0:Y:S01]  /*02c0*/  LDC.64 R10, c[0x0][0x380] ;  /* 0x0000e000ff0a7b82 */ /* 0x000e220000000a00 */
[C---:B------:R-:W-:Y:S01]  /*02d0*/  FADD R7, -R14.reuse, -R7 ;  /* 0x800000070e077221 */ /* 0x040fe20000000100 */
[----:B------:R-:W-:Y:S01]  /*02e0*/  FMUL R3, R14, R5 ;  /* 0x000000050e037220 */ /* 0x000fe20000400000 */
[----:B------:R-:W-:-:S02]  /*02f0*/  FADD R12, R15, -0.5 ;  /* 0xbf0000000f0c7421 */ /* 0x000fc40000000000 */
[----:B------:R-:W-:Y:S01]  /*0300*/  FFMA R7, -R14, R7, RZ ;  /* 0x000000070e077223 */ /* 0x000fe200000001ff */
[----:B------:R-:W-:-:S03]  /*0310*/  FFMA R2, RZ, R4, -R3 ;  /* 0x00000004ff027223 */ /* 0x000fc60000000803 */
[----:B------:R-:W-:Y:S01]  /*0320*/  FADD R16, RZ, R7 ;  /* 0x00000007ff107221 */ /* 0x000fe20000000000 */
[----:B------:R-:W-:-:S04]  /*0330*/  FFMA R17, RZ, R15, R2 ;  /* 0x0000000fff117223 */ /* 0x000fc80000000002 */
[----:B------:R-:W1:Y:S08]  /*0340*/  MUFU.RCP R6, R17 ;  /* 0x0000001100067308 */ /* 0x000e700000001000 */
[----:B------:R-:W3:Y:S01]  /*0350*/  FCHK P0, R16, R17 ;  /* 0x0000001110007302 */ /* 0x000ee20000000000 */
[----:B0-----:R-:W-:-:S04]  /*0360*/  IMAD.WIDE R2, R9, 0x4, R10 ;  /* 0x0000000409027825 */ /* 0x001fc800078e020a */
[----:B------:R-:W-:Y:S01]  /*0370*/  FADD R10, R15, 0.5 ;  /* 0x3f0000000f0a7421 */ /* 0x000fe20000000000 */
[----:B------:R-:W-:Y:S01]  /*0380*/  FADD R11, R13, 0.5 ;  /* 0x3f0000000d0b7421 */ /* 0x000fe20000000000 */
[----:B--2---:R0:W-:Y:S01]  /*0390*/  STG.E desc[UR6][R2.64], RZ ;  /* 0x000000ff02007986 */ /* 0x0041e2000c101906 */
[----:B-1----:R-:W-:-:S04]  /*03a0*/  FFMA R9, -R17, R6, 1 ;  /* 0x3f80000011097423 */ /* 0x002fc80000000106 */
[----:B------:R-:W-:-:S04]  /*03b0*/  FFMA R9, R6, R9, R6 ;  /* 0x0000000906097223 */ /* 0x000fc80000000006 */
[----:B------:R-:W-:-:S04]  /*03c0*/  FFMA R0, R16, R9, RZ ;  /* 0x0000000910007223 */ /* 0x000fc800000000ff */
[----:B------:R-:W-:-:S04]  /*03d0*/  FFMA R6, -R17, R0, R16 ;  /* 0x0000000011067223 */ /* 0x000fc80000000110 */
[----:B------:R-:W-:Y:S01]  /*03e0*/  FFMA R6, R9, R6, R0 ;  /* 0x0000000609067223 */ /* 0x000fe20000000000 */
[----:B------:R-:W-:Y:S01]  /*03f0*/  FADD R9, R8, 0.5 ;  /* 0x3f00000008097421 */ /* 0x000fe20000000000 */
[----:B0--3--:R-:W-:Y:S06]  /*0400*/  @!P0 BRA `(.L_x_1) ;  /* 0x0000000000148947 */ /* 0x009fec0003800000 */
[----:B------:R-:W-:Y:S02]  /*0410*/  MOV R0, R17 ;  /* 0x0000001100007202 */ /* 0x000fe40000000f00 */
[----:B------:R-:W-:Y:S02]  /*0420*/  MOV R24, R16 ;  /* 0x0000001000187202 */ /* 0x000fe40000000f00 */
[----:B------:R-:W-:-:S07]  /*0430*/  MOV R22, 0x450 ;  /* 0x0000045000167802 */ /* 0x000fce0000000f00 */
[----:B------:R-:W-:Y:S05]  /*0440*/  CALL.REL.NOINC `($__internal_0_$__cuda_sm3x_div_rn_noftz_f32_slowpath) ;  /* 0x0000001400c07944 */ /* 0x000fea0003c00000 */
[----:B------:R-:W-:-:S07]  /*0450*/  MOV R6, R0 ;  /* 0x0000000000067202 */ /* 0x000fce0000000f00 */
.L_x_1:
[----:B------:R-:W-:Y:S05]  /*0460*/  BSYNC.RECONVERGENT B2 ;  /* 0x0000000000027941 */ /* 0x000fea0003800200 */
.L_x_0:
[----:B------:R-:W0:Y:S01]  /*0470*/  LDCU UR4, c[0x0][0x394] ;  /* 0x00007280ff0477ac */ /* 0x000e220008000800 */
[-C--:B------:R-:W-:Y:S01]  /*0480*/  FFMA R4, R4, R6.reuse, RZ ;  /* 0x0000000604047223 */ /* 0x080fe200000000ff */
[----:B------:R-:W-:Y:S01]  /*0490*/  BSSY.RECONVERGENT B2, `(.L_x_2) ;  /* 0x0000019000027945 */ /* 0x000fe20003800200 */
[----:B0-----:R-:W-:Y:S01]  /*04a0*/  FADD R9, R9, -UR4 ;  /* 0x8000000409097e21 */ /* 0x001fe20008000000 */
[----:B------:R-:W-:-:S03]  /*04b0*/  FFMA R5, R5, R6, UR4 ;  /* 0x0000000405057e23 */ /* 0x000fc60008000006 */
[C---:B------:R-:W-:Y:S01]  /*04c0*/  FMUL R0, R14.reuse, R9 ;  /* 0x000000090e007220 */ /* 0x040fe20000400000 */
[----:B------:R-:W-:Y:S01]  /*04d0*/  FADD R7, R14, R5 ;  /* 0x000000050e077221 */ /* 0x000fe20000000000 */
[----:B------:R-:W-:Y:S02]  /*04e0*/  FFMA R5, R15, R6, RZ ;  /* 0x000000060f057223 */ /* 0x000fe400000000ff */
[----:B------:R-:W-:-:S04]  /*04f0*/  FFMA R0, RZ, R11, -R0 ;  /* 0x0000000bff007223 */ /* 0x000fc80000000800 */
[----:B------:R-:W-:-:S04]  /*0500*/  FFMA R0, RZ, R15, R0 ;  /* 0x0000000fff007223 */ /* 0x000fc80000000000 */
[----:B------:R-:W0:Y:S08]  /*0510*/  MUFU.RCP R17, R0 ;  /* 0x0000000000117308 */ /* 0x000e300000001000 */
[----:B------:R-:W1:Y:S01]  /*0520*/  FCHK P0, R16, R0 ;  /* 0x0000000010007302 */ /* 0x000e620000000000 */
[----:B0-----:R-:W-:-:S04]  /*0530*/  FFMA R18, -R0, R17, 1 ;  /* 0x3f80000000127423 */ /* 0x001fc80000000111 */
[----:B------:R-:W-:Y:S01]  /*0540*/  FFMA R19, R17, R18, R17 ;  /* 0x0000001211137223 */ /* 0x000fe20000000011 */
[-C--:B------:R-:W-:Y:S01]  /*0550*/  FMUL R17, RZ, R7.reuse ;  /* 0x00000007ff117220 */ /* 0x080fe20000400000 */
[----:B------:R-:W-:Y:S02]  /*0560*/  FFMA R18, RZ, R7, R4 ;  /* 0x00000007ff127223 */ /* 0x000fe40000000004 */
[----:B------:R-:W-:Y:S01]  /*0570*/  FFMA R20, R16, R19, RZ ;  /* 0x0000001310147223 */ /* 0x000fe200000000ff */
[----:B------:R-:W-:Y:S01]  /*0580*/  FFMA R6, RZ, R4, R17 ;  /* 0x00000004ff067223 */ /* 0x000fe20000000011 */
[----:B------:R-:W-:Y:S02]  /*0590*/  FFMA R4, RZ, R5, R18 ;  /* 0x00000005ff047223 */ /* 0x000fe40000000012 */
[----:B------:R-:W-:Y:S01]  /*05a0*/  FFMA R7, -R0, R20, R16 ;  /* 0x0000001400077223 */ /* 0x000fe20000000110 */
[----:B------:R-:W-:-:S03]  /*05b0*/  FADD R5, R5, R6 ;  /* 0x0000000605057221 */ /* 0x000fc60000000000 */
[----:B------:R-:W-:Y:S01]  /*05c0*/  FFMA R20, R19, R7, R20 ;  /* 0x0000000713147223 */ /* 0x000fe20000000014 */
[----:B-1----:R-:W-:Y:S06]  /*05d0*/  @!P0 BRA `(.L_x_3) ;  /* 0x0000000000108947 */ /* 0x002fec0003800000 */
[----:B------:R-:W-:Y:S02]  /*05e0*/  MOV R24, R16 ;  /* 0x0000001000187202 */ /* 0x000fe40000000f00 */
[----:B------:R-:W-:-:S07]  /*05f0*/  MOV R22, 0x610 ;  /* 0x0000061000167802 */ /* 0x000fce0000000f00 */
[----:B------:R-:W-:Y:S05]  /*0600*/  CALL.REL.NOINC `($__internal_0_$__cuda_sm3x_div_rn_noftz_f32_slowpath) ;  /* 0x0000001400507944 */ /* 0x000fea0003c00000 */
[----:B------:R-:W-:-:S07]  /*0610*/  MOV R20, R0 ;  /* 0x0000000000147202 */ /* 0x000fce0000000f00 */
.L_x_3:
[----:B------:R-:W-:Y:S05]  /*0620*/  BSYNC.RECONVERGENT B2 ;  /* 0x0000000000027941 */ /* 0x000fea0003800200 */
.L_x_2:
[----:B------:R-:W0:Y:S01]  /*0630*/  LDCU UR4, c[0x0][0x394] ;  /* 0x00007280ff0477ac */ /* 0x000e220008000800 */
[-C--:B------:R-:W-:Y:S01]  /*0640*/  FFMA R11, R11, R20.reuse, RZ ;  /* 0x000000140b0b7223 */ /* 0x080fe200000000ff */
[-C--:B------:R-:W-:Y:S01]  /*0650*/  FFMA R15, R15, R20.reuse, RZ ;  /* 0x000000140f0f7223 */ /* 0x080fe200000000ff */
[----:B------:R-:W-:Y:S01]  /*0660*/  BSSY.RECONVERGENT B2, `(.L_x_4) ;  /* 0x0000018000027945 */ /* 0x000fe20003800200 */
[----:B0-----:R-:W-:Y:S01]  /*0670*/  FADD R8, R8, -UR4 ;  /* 0x8000000408087e21 */ /* 0x001fe20008000000 */
[----:B------:R-:W-:-:S03]  /*0680*/  FFMA R9, R9, R20, UR4 ;  /* 0x0000000409097e23 */ /* 0x000fc60008000014 */
[C---:B------:R-:W-:Y:S01]  /*0690*/  FMUL R0, R14.reuse, R8 ;  /* 0x000000080e007220 */ /* 0x040fe20000400000 */
[----:B------:R-:W-:-:S03]  /*06a0*/  FADD R6, R14, R9 ;  /* 0x000000090e067221 */ /* 0x000fc60000000000 */
        /* <DEDUP_REMOVED lines=19> */
.L_x_5:
[----:B------:R-:W-:Y:S05]  /*07e0*/  BSYNC.RECONVERGENT B2 ;  /* 0x0000000000027941 */ /* 0x000fea0003800200 */
.L_x_4:
[----:B------:R-:W-:Y:S01]  /*07f0*/  FFMA R15, RZ, R10, R7 ;  /* 0x0000000aff0f7223 */ /* 0x000fe20000000007 */
[----:B------:R-:W0:Y:S01]  /*0800*/  LDCU UR4, c[0x0][0x394] ;  /* 0x00007280ff0477ac */ /* 0x000e220008000800 */
[----:B------:R-:W-:Y:S02]  /*0810*/  BSSY.RECONVERGENT B2, `(.L_x_6) ;  /* 0x0000016000027945 */ /* 0x000fe40003800200 */
[----:B------:R-:W1:Y:S08]  /*0820*/  MUFU.RCP R0, R15 ;  /* 0x0000000f00007308 */ /* 0x000e700000001000 */
[----:B------:R-:W2:Y:S01]  /*0830*/  FCHK P0, R16, R15 ;  /* 0x0000000f10007302 */ /* 0x000ea20000000000 */
[----:B0-----:R-:W-:Y:S01]  /*0840*/  FFMA R7, R8, R11, UR4 ;  /* 0x0000000408077e23 */ /* 0x001fe2000800000b */
[----:B-1----:R-:W-:-:S03]  /*0850*/  FFMA R17, -R15, R0, 1 ;  /* 0x3f8000000f117423 */ /* 0x002fc60000000100 */
[----:B------:R-:W-:Y:S01]  /*0860*/  FADD R7, R14, R7 ;  /* 0x000000070e077221 */ /* 0x000fe20000000000 */
[----:B------:R-:W-:Y:S01]  /*0870*/  FFMA R19, R0, R17, R0 ;  /* 0x0000001100137223 */ /* 0x000fe20000000000 */
[----:B------:R-:W-:Y:S02]  /*0880*/  FFMA R0, R13, R11, RZ ;  /* 0x0000000b0d007223 */ /* 0x000fe400000000ff */
[----:B------:R-:W-:Y:S01]  /*0890*/  FMUL R17, RZ, R7 ;  /* 0x00000007ff117220 */ /* 0x000fe20000400000 */
[----:B------:R-:W-:Y:S01]  /*08a0*/  FFMA R11, R12, R11, RZ ;  /* 0x0000000b0c0b7223 */ /* 0x000fe200000000ff */
[----:B------:R-:W-:Y:S01]  /*08b0*/  FFMA R20, R16, R19, RZ ;  /* 0x0000001310147223 */ /* 0x000fe200000000ff */
[----:B------:R-:W-:Y:S01]  /*08c0*/  FFMA R6, RZ, R7, R0 ;  /* 0x00000007ff067223 */ /* 0x000fe20000000000 */
[----:B------:R-:W-:Y:S02]  /*08d0*/  FFMA R0, RZ, R0, R17 ;  /* 0x00000000ff007223 */ /* 0x000fe40000000011 */
[----:B------:R-:W-:Y:S01]  /*08e0*/  FFMA R12, -R15, R20, R16 ;  /* 0x000000140f0c7223 */ /* 0x000fe20000000110 */
[----:B------:R-:W-:Y:S01]  /*08f0*/  FFMA R7, RZ, R11, R6 ;  /* 0x0000000bff077223 */ /* 0x000fe20000000006 */
[----:B------:R-:W-:-:S02]  /*0900*/  FADD R11, R11, R0 ;  /* 0x000000000b0b7221 */ /* 0x000fc40000000000 */
[----:B------:R-:W-:Y:S01]  /*0910*/  FFMA R0, R19, R12, R20 ;  /* 0x0000000c13007223 */ /* 0x000fe20000000014 */
[----:B--2---:R-:W-:Y:S06]  /*0920*/  @!P0 BRA `(.L_x_7) ;  /* 0x0000000000108947 */ /* 0x004fec0003800000 */
[----:B------:R-:W-:Y:S02]  /*0930*/  MOV R24, R16 ;  /* 0x0000001000187202 */ /* 0x000fe40000000f00 */
[----:B------:R-:W-:Y:S02]  /*0940*/  MOV R0, R15 ;  /* 0x0000000f00007202 */ /* 0x000fe40000000f00 */
[----:B------:R-:W-:-:S07]  /*0950*/  MOV R22, 0x970 ;  /* 0x0000097000167802 */ /* 0x000fce0000000f00 */
[----:B------:R-:W-:Y:S05]  /*0960*/  CALL.REL.NOINC `($__internal_0_$__cuda_sm3x_div_rn_noftz_f32_slowpath) ;  /* 0x0000001000787944 */ /* 0x000fea0003c00000 */
.L_x_7:
[----:B------:R-:W-:Y:S05]  /*0970*/  BSYNC.RECONVERGENT B2 ;  /* 0x0000000000027941 */ /* 0x000fea0003800200 */
.L_x_6:
[----:B------:R-:W0:Y:S01]  /*0980*/  LDCU UR4, c[0x0][0x394] ;  /* 0x00007280ff0477ac */ /* 0x000e220008000800 */
[----:B------:R-:W1:Y:S01]  /*0990*/  LDC R6, c[0x0][0x3a4] ;  /* 0x0000e900ff067b82 */ /* 0x000e620000000800 */
[----:B------:R-:W-:Y:S01]  /*09a0*/  FSETP.GEU.AND P2, PT, R5, R18, PT ;  /* 0x000000120500720b */ /* 0x000fe20003f4e000 */
[-C--:B------:R-:W-:Y:S01]  /*09b0*/  FFMA R13, R13, R0.reuse, RZ ;  /* 0x000000000d0d7223 */ /* 0x080fe200000000ff */
[----:B------:R-:W-:Y:S01]  /*09c0*/  FFMA R17, R10, R0, RZ ;  /* 0x000000000a117223 */ /* 0x000fe200000000ff */
[CC--:B------:R-:W-:Y:S01]  /*09d0*/  FSETP.GEU.AND P3, PT, R4.reuse, R9.reuse, PT ;  /* 0x000000090400720b */ /* 0x0c0fe20003f6e000 */
[----:B------:R-:W-:Y:S01]  /*09e0*/  BSSY.RECONVERGENT B2, `(.L_x_8) ;  /* 0x000002b000027945 */ /* 0x000fe20003800200 */
[CC--:B------:R-:W-:Y:S02]  /*09f0*/  FSETP.GT.AND P1, PT, R4.reuse, R9.reuse, PT ;  /* 0x000000090400720b */ /* 0x0c0fe40003f24000 */
[CC--:B------:R-:W-:Y:S02]  /*0a00*/  FSEL R10, R4.reuse, R9.reuse, !P3 ;  /* 0x00000009040a7208 */ /* 0x0c0fe40005800000 */
[----:B------:R-:W-:-:S02]  /*0a10*/  FSEL R12, R4, R9, P1 ;  /* 0x00000009040c7208 */ /* 0x000fc40000800000 */
[C---:B------:R-:W-:Y:S01]  /*0a20*/  FSETP.GT.AND P0, PT, R5.reuse, R18, PT ;  /* 0x000000120500720b */ /* 0x040fe20003f04000 */
[----:B0-----:R-:W-:Y:S01]  /*0a30*/  FFMA R15, R8, R0, UR4 ;  /* 0x00000004080f7e23 */ /* 0x001fe20008000000 */
[----:B------:R-:W-:Y:S02]  /*0a40*/  FSEL R8, R5, R18, !P2 ;  /* 0x0000001205087208 */ /* 0x000fe40005000000 */
[----:B------:R-:W-:Y:S01]  /*0a50*/  FSETP.GEU.AND P2, PT, R10, R7, PT ;  /* 0x000000070a00720b */ /* 0x000fe20003f4e000 */
[----:B------:R-:W-:Y:S01]  /*0a60*/  FADD R14, R14, R15 ;  /* 0x0000000f0e0e7221 */ /* 0x000fe20000000000 */
[CC--:B------:R-:W-:Y:S01]  /*0a70*/  FSETP.GEU.AND P1, PT, R8.reuse, R11.reuse, PT ;  /* 0x0000000b0800720b */ /* 0x0c0fe20003f2e000 */
[----:B-1----:R-:W0:Y:S02]  /*0a80*/  MUFU.RCP R19, R6 ;  /* 0x0000000600137308 */ /* 0x002e240000001000 */
[----:B------:R-:W-:Y:S01]  /*0a90*/  FMUL R0, RZ, R14 ;  /* 0x0000000eff007220 */ /* 0x000fe20000400000 */
[----:B------:R-:W-:-:S02]  /*0aa0*/  FSEL R15, R8, R11, !P1 ;  /* 0x0000000b080f7208 */ /* 0x000fc40004800000 */
[----:B------:R-:W-:Y:S01]  /*0ab0*/  FSEL R18, R5, R18, P0 ;  /* 0x0000001205127208 */ /* 0x000fe20000000000 */
[----:B------:R-:W-:Y:S01]  /*0ac0*/  FFMA R4, RZ, R13, R0 ;  /* 0x0000000dff047223 */ /* 0x000fe20000000000 */
[----:B------:R-:W-:Y:S01]  /*0ad0*/  FSEL R5, R10, R7, !P2 ;  /* 0x000000070a057208 */ /* 0x000fe20005000000 */
[----:B------:R-:W-:Y:S01]  /*0ae0*/  FFMA R0, RZ, R14, R13 ;  /* 0x0000000eff007223 */ /* 0x000fe2000000000d */
[C---:B------:R-:W-:Y:S01]  /*0af0*/  FSETP.GT.AND P0, PT, R18.reuse, R11, PT ;  /* 0x0000000b1200720b */ /* 0x040fe20003f04000 */
[----:B------:R-:W-:Y:S02]  /*0b00*/  FADD R4, R17, R4 ;  /* 0x0000000411047221 */ /* 0x000fe40000000000 */
[----:B------:R-:W-:Y:S01]  /*0b10*/  FFMA R0, RZ, R17, R0 ;  /* 0x00000011ff007223 */ /* 0x000fe20000000000 */
[----:B------:R-:W-:Y:S02]  /*0b20*/  FSEL R11, R18, R11, P0 ;  /* 0x0000000b120b7208 */ /* 0x000fe40000000000 */
[----:B------:R-:W-:-:S02]  /*0b30*/  FSETP.GEU.AND P1, PT, R15, R4, PT ;  /* 0x000000040f00720b */ /* 0x000fc40003f2e000 */
[CC--:B------:R-:W-:Y:S01]  /*0b40*/  FSETP.GT.AND P0, PT, R12.reuse, R7.reuse, PT ;  /* 0x000000070c00720b */ /* 0x0c0fe20003f04000 */
[----:B0-----:R-:W-:Y:S01]  /*0b50*/  FFMA R8, R19, -R6, 1 ;  /* 0x3f80000013087423 */ /* 0x001fe20000000806 */
[----:B------:R-:W-:Y:S02]  /*0b60*/  FSEL R15, R15, R4, !P1 ;  /* 0x000000040f0f7208 */ /* 0x000fe40004800000 */
[----:B------:R-:W-:Y:S01]  /*0b70*/  FSEL R7, R12, R7, P0 ;  /* 0x000000070c077208 */ /* 0x000fe20000000000 */
[----:B------:R-:W-:Y:S01]  /*0b80*/  FFMA R8, R19, R8, R19 ;  /* 0x0000000813087223 */ /* 0x000fe20000000013 */
[----:B------:R-:W0:Y:S01]  /*0b90*/  FCHK P2, R15, R6 ;  /* 0x000000060f007302 */ /* 0x000e220000040000 */
[----:B------:R-:W-:Y:S02]  /*0ba0*/  FSETP.GEU.AND P3, PT, R5, R0, PT ;  /* 0x000000000500720b */ /* 0x000fe40003f6e000 */
[----:B------:R-:W-:Y:S01]  /*0bb0*/  FFMA R9, R15, R8, RZ ;  /* 0x000000080f097223 */ /* 0x000fe200000000ff */
[----:B------:R-:W-:-:S02]  /*0bc0*/  FSETP.GT.AND P1, PT, R7, R0, PT ;  /* 0x000000000700720b */ /* 0x000fc40003f24000 */
[----:B------:R-:W-:Y:S01]  /*0bd0*/  FSETP.GT.AND P0, PT, R11, R4, PT ;  /* 0x000000040b00720b */ /* 0x000fe20003f04000 */
[----:B------:R-:W-:Y:S01]  /*0be0*/  FFMA R10, R9, -R6, R15 ;  /* 0x80000006090a7223 */ /* 0x000fe2000000000f */
[-C--:B------:R-:W-:Y:S02]  /*0bf0*/  FSEL R5, R5, R0.reuse, !P3 ;  /* 0x0000000005057208 */ /* 0x080fe40005800000 */
[----:B------:R-:W-:Y:S01]  /*0c00*/  FSEL R12, R7, R0, P1 ;  /* 0x00000000070c7208 */ /* 0x000fe20000800000 */
[----:B------:R-:W-:Y:S01]  /*0c10*/  FFMA R0, R8, R10, R9 ;  /* 0x0000000a08007223 */ /* 0x000fe20000000009 */
[----:B------:R-:W-:Y:S01]  /*0c20*/  FSEL R4, R11, R4, P0 ;  /* 0x000000040b047208 */ /* 0x000fe20000000000 */
[----:B0-----:R-:W-:Y:S06]  /*0c30*/  @!P2 BRA `(.L_x_9) ;  /* 0x000000000014a947 */ /* 0x001fec0003800000 */
[----:B------:R-:W0:Y:S01]  /*0c40*/  LDCU UR4, c[0x0][0x3a4] ;  /* 0x00007480ff0477ac */ /* 0x000e220008000800 */
[----:B------:R-:W-:Y:S02]  /*0c50*/  MOV R24, R15 ;  /* 0x0000000f00187202 */ /* 0x000fe40000000f00 */
[----:B------:R-:W-:Y:S02]  /*0c60*/  MOV R22, 0xc90 ;  /* 0x00000c9000167802 */ /* 0x000fe40000000f00 */
[----:B0-----:R-:W-:-:S07]  /*0c70*/  MOV R0, UR4 ;  /* 0x0000000400007c02 */ /* 0x001fce0008000f00 */
[----:B------:R-:W-:Y:S05]  /*0c80*/  CALL.REL.NOINC `($__internal_0_$__cuda_sm3x_div_rn_noftz_f32_slowpath) ;  /* 0x0000000c00b07944 */ /* 0x000fea0003c00000 */
.L_x_9:
[----:B------:R-:W-:Y:S05]  /*0c90*/  BSYNC.RECONVERGENT B2 ;  /* 0x0000000000027941 */ /* 0x000fea0003800200 */
.L_x_8:
[----:B------:R-:W0:Y:S01]  /*0ca0*/  LDC R10, c[0x0][0x3a8] ;  /* 0x0000ea00ff0a7b82 */ /* 0x000e220000000800 */
[----:B------:R-:W-:Y:S07]  /*0cb0*/  BSSY.RECONVERGENT B2, `(.L_x_10) ;  /* 0x0000010000027945 */ /* 0x000fee0003800200 */
[----:B------:R-:W1:Y:S01]  /*0cc0*/  LDC R11, c[0x0][0x39c] ;  /* 0x0000e700ff0b7b82 */ /* 0x000e620000000800 */
[----:B0-----:R-:W0:Y:S08]  /*0cd0*/  MUFU.RCP R6, R10 ;  /* 0x0000000a00067308 */ /* 0x001e300000001000 */
[----:B------:R-:W2:Y:S01]  /*0ce0*/  FCHK P0, R5, R10 ;  /* 0x0000000a05007302 */ /* 0x000ea20000000000 */
[----:B-1----:R-:W-:Y:S01]  /*0cf0*/  FFMA R8, R11, 0.5, R0 ;  /* 0x3f0000000b087823 */ /* 0x002fe20000000000 */
[----:B0-----:R-:W-:-:S04]  /*0d00*/  FFMA R7, R6, -R10, 1 ;  /* 0x3f80000006077423 */ /* 0x001fc8000000080a */
[----:B------:R-:W-:-:S04]  /*0d10*/  FFMA R6, R6, R7, R6 ;  /* 0x0000000706067223 */ /* 0x000fc80000000006 */
[----:B------:R-:W-:-:S04]  /*0d20*/  FFMA R7, R5, R6, RZ ;  /* 0x0000000605077223 */ /* 0x000fc800000000ff */
[----:B------:R-:W-:-:S04]  /*0d30*/  FFMA R9, R7, -R10, R5 ;  /* 0x8000000a07097223 */ /* 0x000fc80000000005 */
[----:B------:R-:W-:Y:S01]  /*0d40*/  FFMA R0, R6, R9, R7 ;  /* 0x0000000906007223 */ /* 0x000fe20000000007 */
[----:B--2---:R-:W-:Y:S06]  /*0d50*/  @!P0 BRA `(.L_x_11) ;  /* 0x0000000000148947 */ /* 0x004fec0003800000 */
[----:B------:R-:W0:Y:S01]  /*0d60*/  LDCU UR4, c[0x0][0x3a8] ;  /* 0x00007500ff0477ac */ /* 0x000e220008000800 */
[----:B------:R-:W-:Y:S02]  /*0d70*/  MOV R24, R5 ;  /* 0x0000000500187202 */ /* 0x000fe40000000f00 */
[----:B------:R-:W-:Y:S02]  /*0d80*/  MOV R22, 0xdb0 ;  /* 0x00000db000167802 */ /* 0x000fe40000000f00 */
[----:B0-----:R-:W-:-:S07]  /*0d90*/  MOV R0, UR4 ;  /* 0x0000000400007c02 */ /* 0x001fce0008000f00 */
[----:B------:R-:W-:Y:S05]  /*0da0*/  CALL.REL.NOINC `($__internal_0_$__cuda_sm3x_div_rn_noftz_f32_slowpath) ;  /* 0x0000000c00687944 */ /* 0x000fea0003c00000 */
.L_x_11:
[----:B------:R-:W-:Y:S05]  /*0db0*/  BSYNC.RECONVERGENT B2 ;  /* 0x0000000000027941 */ /* 0x000fea0003800200 */
.L_x_10:
[----:B------:R-:W0:Y:S01]  /*0dc0*/  LDC.64 R6, c[0x0][0x3a0] ;  /* 0x0000e800ff067b82 */ /* 0x000e220000000a00 */
[----:B------:R-:W-:Y:S01]  /*0dd0*/  BSSY.RECONVERGENT B2, `(.L_x_12) ;  /* 0x0000011000027945 */ /* 0x000fe20003800200 */
[----:B0-----:R-:W0:Y:S01]  /*0de0*/  MUFU.RCP R10, R7 ;  /* 0x00000007000a7308 */ /* 0x001e220000001000 */
[----:B------:R-:W-:-:S04]  /*0df0*/  FFMA R0, R6, 0.5, R0 ;  /* 0x3f00000006007823 */ /* 0x000fc80000000000 */
[----:B------:R-:W-:-:S03]  /*0e00*/  FADD R0, RZ, R0 ;  /* 0x00000000ff007221 */ /* 0x000fc60000000000 */
[----:B------:R-:W1:Y:S01]  /*0e10*/  FCHK P0, R4, R7 ;  /* 0x0000000704007302 */ /* 0x000e620000000000 */
[----:B0-----:R-:W-:-:S04]  /*0e20*/  FFMA R9, R10, -R7, 1 ;  /* 0x3f8000000a097423 */ /* 0x001fc80000000807 */
[----:B------:R-:W-:-:S03]  /*0e30*/  FFMA R10, R10, R9, R10 ;  /* 0x000000090a0a7223 */ /* 0x000fc6000000000a */
[----:B------:R0:W2:Y:S01]  /*0e40*/  F2I.FLOOR.NTZ R9, R0 ;  /* 0x0000000000097305 */ /* 0x0000a20000207100 */
[----:B------:R-:W-:-:S04]  /*0e50*/  FFMA R11, R4, R10, RZ ;  /* 0x0000000a040b7223 */ /* 0x000fc800000000ff */
[----:B------:R-:W-:-:S04]  /*0e60*/  FFMA R6, R11, -R7, R4 ;  /* 0x800000070b067223 */ /* 0x000fc80000000004 */
[----:B0-----:R-:W-:Y:S01]  /*0e70*/  FFMA R0, R10, R6, R11 ;  /* 0x000000060a007223 */ /* 0x001fe2000000000b */
[----:B-1----:R-:W-:Y:S06]  /*0e80*/  @!P0 BRA `(.L_x_13) ;  /* 0x0000000000148947 */ /* 0x002fec0003800000 */
[----:B------:R-:W0:Y:S01]  /*0e90*/  LDCU UR4, c[0x0][0x3a4] ;  /* 0x00007480ff0477ac */ /* 0x000e220008000800 */
[----:B------:R-:W-:Y:S02]  /*0ea0*/  MOV R24, R4 ;  /* 0x0000000400187202 */ /* 0x000fe40000000f00 */
[----:B------:R-:W-:Y:S02]  /*0eb0*/  MOV R22, 0xee0 ;  /* 0x00000ee000167802 */ /* 0x000fe40000000f00 */
[----:B0-----:R-:W-:-:S07]  /*0ec0*/  MOV R0, UR4 ;  /* 0x0000000400007c02 */ /* 0x001fce0008000f00 */
[----:B--2---:R-:W-:Y:S05]  /*0ed0*/  CALL.REL.NOINC `($__internal_0_$__cuda_sm3x_div_rn_noftz_f32_slowpath) ;  /* 0x0000000c001c7944 */ /* 0x004fea0003c00000 */
.L_x_13:
[----:B------:R-:W-:Y:S05]  /*0ee0*/  BSYNC.RECONVERGENT B2 ;  /* 0x0000000000027941 */ /* 0x000fea0003800200 */
.L_x_12:
[----:B------:R-:W0:Y:S01]  /*0ef0*/  LDC R13, c[0x0][0x3a8] ;  /* 0x0000ea00ff0d7b82 */ /* 0x000e220000000800 */
[----:B------:R-:W-:Y:S07]  /*0f00*/  BSSY.RECONVERGENT B2, `(.L_x_14) ;  /* 0x0000010000027945 */ /* 0x000fee0003800200 */
[----:B------:R-:W1:Y:S01]  /*0f10*/  LDC R7, c[0x0][0x39c] ;  /* 0x0000e700ff077b82 */ /* 0x000e620000000800 */
[----:B0-----:R-:W0:Y:S08]  /*0f20*/  MUFU.RCP R6, R13 ;  /* 0x0000000d00067308 */ /* 0x001e300000001000 */
[----:B------:R-:W3:Y:S01]  /*0f30*/  FCHK P0, R12, R13 ;  /* 0x0000000d0c007302 */ /* 0x000ee20000000000 */
[----:B-1----:R-:W-:Y:S01]  /*0f40*/  FFMA R7, R7, 0.5, R0 ;  /* 0x3f00000007077823 */ /* 0x002fe20000000000 */
[----:B0-----:R-:W-:-:S04]  /*0f50*/  FFMA R11, R6, -R13, 1 ;  /* 0x3f800000060b7423 */ /* 0x001fc8000000080d */
[----:B------:R-:W-:-:S04]  /*0f60*/  FFMA R10, R6, R11, R6 ;  /* 0x0000000b060a7223 */ /* 0x000fc80000000006 */
[----:B------:R-:W-:-:S04]  /*0f70*/  FFMA R11, R12, R10, RZ ;  /* 0x0000000a0c0b7223 */ /* 0x000fc800000000ff */
[----:B------:R-:W-:-:S04]  /*0f80*/  FFMA R6, R11, -R13, R12 ;  /* 0x8000000d0b067223 */ /* 0x000fc8000000000c */
[----:B------:R-:W-:Y:S01]  /*0f90*/  FFMA R0, R10, R6, R11 ;  /* 0x000000060a007223 */ /* 0x000fe2000000000b */
[----:B---3--:R-:W-:Y:S06]  /*0fa0*/  @!P0 BRA `(.L_x_15) ;  /* 0x0000000000148947 */ /* 0x008fec0003800000 */
[----:B------:R-:W0:Y:S01]  /*0fb0*/  LDCU UR4, c[0x0][0x3a8] ;  /* 0x00007500ff0477ac */ /* 0x000e220008000800 */
[----:B------:R-:W-:Y:S02]  /*0fc0*/  MOV R24, R12 ;  /* 0x0000000c00187202 */ /* 0x000fe40000000f00 */
[----:B------:R-:W-:Y:S02]  /*0fd0*/  MOV R22, 0x1000 ;  /* 0x0000100000167802 */ /* 0x000fe40000000f00 */
[----:B0-----:R-:W-:-:S07]  /*0fe0*/  MOV R0, UR4 ;  /* 0x0000000400007c02 */ /* 0x001fce0008000f00 */
[----:B--2---:R-:W-:Y:S05]  /*0ff0*/  CALL.REL.NOINC `($__internal_0_$__cuda_sm3x_div_rn_noftz_f32_slowpath) ;  /* 0x0000000800d47944 */ /* 0x004fea0003c00000 */
.L_x_15:
[----:B------:R-:W-:Y:S05]  /*1000*/  BSYNC.RECONVERGENT B2 ;  /* 0x0000000000027941 */ /* 0x000fea0003800200 */
.L_x_14:
[----:B------:R-:W0:Y:S01]  /*1010*/  LDC R11, c[0x0][0x3a0] ;  /* 0x0000e800ff0b7b82 */ /* 0x000e220000000800 */
[----:B--2---:R-:W-:Y:S01]  /*1020*/  VIMNMX R9, PT, PT, RZ, R9, !PT ;  /* 0x00000009ff097248 */ /* 0x004fe20007fe0100 */
[----:B0-----:R-:W-:Y:S02]  /*1030*/  FFMA R0, R11, 0.5, R0 ;  /* 0x3f0000000b007823 */ /* 0x001fe40000000000 */
[----:B------:R-:W-:Y:S02]  /*1040*/  F2I.TRUNC.NTZ R11, R11 ;  /* 0x0000000b000b7305 */ /* 0x000fe4000020f100 */
[----:B------:R-:W-:-:S06]  /*1050*/  FADD R0, RZ, R0 ;  /* 0x00000000ff007221 */ /* 0x000fcc0000000000 */
[----:B------:R-:W0:Y:S02]  /*1060*/  F2I.FLOOR.NTZ R0, R0 ;  /* 0x0000000000007305 */ /* 0x000e240000207100 */
[----:B0-----:R-:W-:-:S04]  /*1070*/  VIADDMNMX R18, R11, 0xffffffff, R0, PT ;  /* 0xffffffff0b127846 */ /* 0x001fc80003800100 */
[----:B------:R-:W-:-:S13]  /*1080*/  ISETP.GT.AND P0, PT, R9, R18, PT ;  /* 0x000000120900720c */ /* 0x000fda0003f04270 */
[----:B------:R-:W-:Y:S05]  /*1090*/  @P0 EXIT ;  /* 0x000000000000094d */ /* 0x000fea0003800000 */
[----:B------:R-:W0:Y:S01]  /*10a0*/  LDC R19, c[0x0][0x3a4] ;  /* 0x0000e900ff137b82 */ /* 0x000e220000000800 */
[----:B------:R-:W-:Y:S01]  /*10b0*/  FADD R8, RZ, R8 ;  /* 0x00000008ff087221 */ /* 0x000fe20000000000 */
[----:B------:R-:W1:Y:S01]  /*10c0*/  LDCU UR4, c[0x0][0x39c] ;  /* 0x00007380ff0477ac */ /* 0x000e620008000800 */
[CC--:B------:R-:W-:Y:S01]  /*10d0*/  FSETP.GT.AND P0, PT, R15.reuse, R4.reuse, PT ;  /* 0x000000040f00720b */ /* 0x0c0fe20003f04000 */
[----:B------:R-:W-:Y:S01]  /*10e0*/  FADD R7, RZ, R7 ;  /* 0x00000007ff077221 */ /* 0x000fe20000000000 */
[----:B------:R-:W-:Y:S02]  /*10f0*/  BSSY.RECONVERGENT B2, `(.L_x_16) ;  /* 0x0000021000027945 */ /* 0x000fe40003800200 */
[----:B------:R-:W2:Y:S01]  /*1100*/  F2I.FLOOR.NTZ R8, R8 ;  /* 0x0000000800087305 */ /* 0x000ea20000207100 */
[----:B------:R-:W-:Y:S02]  /*1110*/  FSEL R16, R15, R4, P0 ;  /* 0x000000040f107208 */ /* 0x000fe40000000000 */
[----:B------:R-:W-:-:S02]  /*1120*/  FSEL R15, R4, R15, P0 ;  /* 0x0000000f040f7208 */ /* 0x000fc40000000000 */
[----:B------:R-:W-:-:S03]  /*1130*/  FSETP.GT.AND P0, PT, R5, R12, PT ;  /* 0x0000000c0500720b */ /* 0x000fc60003f04000 */
[----:B------:R-:W3:Y:S01]  /*1140*/  F2I.FLOOR.NTZ R7, R7 ;  /* 0x0000000700077305 */ /* 0x000ee20000207100 */
[----:B------:R-:W-:Y:S01]  /*1150*/  FADD R24, R16, -R15 ;  /* 0x8000000f10187221 */ /* 0x000fe20000000000 */
[----:B------:R-:W-:Y:S02]  /*1160*/  FSEL R13, R5, R12, P0 ;  /* 0x0000000c050d7208 */ /* 0x000fe40000000000 */
[----:B------:R-:W-:Y:S02]  /*1170*/  FSEL R12, R12, R5, P0 ;  /* 0x000000050c0c7208 */ /* 0x000fe40000000000 */
[----:B--2---:R-:W-:Y:S02]  /*1180*/  I2FP.F32.S32 R0, R8 ;  /* 0x0000000800007245 */ /* 0x004fe40000201400 */
[----:B-1----:R-:W1:Y:S02]  /*1190*/  F2I.TRUNC.NTZ R6, UR4 ;  /* 0x0000000400067d05 */ /* 0x002e64000820f100 */
[----:B------:R-:W-:-:S04]  /*11a0*/  FSETP.GEU.AND P1, PT, R0, RZ, PT ;  /* 0x000000ff0000720b */ /* 0x000fc80003f2e000 */
[----:B------:R-:W-:Y:S02]  /*11b0*/  FSEL R14, R0, RZ, P1 ;  /* 0x000000ff000e7208 */ /* 0x000fe40000800000 */
[----:B0-----:R-:W0:Y:S01]  /*11c0*/  MUFU.RCP R10, R19 ;  /* 0x00000013000a7308 */ /* 0x001e220000001000 */
[----:B---3--:R-:W-:Y:S02]  /*11d0*/  I2FP.F32.S32 R7, R7 ;  /* 0x0000000700077245 */ /* 0x008fe40000201400 */
[----:B-1----:R-:W-:-:S05]  /*11e0*/  IADD3 R6, PT, PT, R6, -0x1, RZ ;  /* 0xffffffff06067810 */ /* 0x002fca0007ffe0ff */
[----:B------:R-:W-:Y:S01]  /*11f0*/  FCHK P1, R24, R19 ;  /* 0x0000001318007302 */ /* 0x000fe20000020000 */
[----:B------:R-:W-:-:S04]  /*1200*/  I2FP.F32.S32 R6, R6 ;  /* 0x0000000600067245 */ /* 0x000fc80000201400 */
[----:B------:R-:W-:-:S03]  /*1210*/  FSETP.GEU.AND P2, PT, R7, R6, PT ;  /* 0x000000060700720b */ /* 0x000fc60003f4e000 */
[----:B------:R-:W1:Y:S01]  /*1220*/  F2I.TRUNC.NTZ R14, R14 ;  /* 0x0000000e000e7305 */ /* 0x000e62000020f100 */
[----:B0-----:R-:W-:-:S04]  /*1230*/  FFMA R11, R10, -R19, 1 ;  /* 0x3f8000000a0b7423 */ /* 0x001fc80000000813 */
[----:B------:R-:W-:Y:S01]  /*1240*/  FFMA R10, R10, R11, R10 ;  /* 0x0000000b0a0a7223 */ /* 0x000fe2000000000a */
[----:B------:R-:W-:-:S03]  /*1250*/  FSEL R11, R7, R6, !P2 ;  /* 0x00000006070b7208 */ /* 0x000fc60005000000 */
[----:B------:R-:W-:-:S04]  /*1260*/  FFMA R17, R10, R24, RZ ;  /* 0x000000180a117223 */ /* 0x000fc800000000ff */
[----:B------:R-:W-:Y:S01]  /*1270*/  FFMA R0, R17, -R19, R24 ;  /* 0x8000001311007223 */ /* 0x000fe20000000018 */
[----:B-1----:R-:W-:-:S03]  /*1280*/  I2FP.F32.S32 R8, R14 ;  /* 0x0000000e00087245 */ /* 0x002fc60000201400 */
[----:B------:R-:W-:Y:S01]  /*1290*/  FFMA R10, R10, R0, R17 ;  /* 0x000000000a0a7223 */ /* 0x000fe20000000011 */
[----:B------:R-:W-:Y:S06]  /*12a0*/  @!P1 BRA `(.L_x_17) ;  /* 0x0000000000149947 */ /* 0x000fec0003800000 */
[----:B------:R-:W0:Y:S01]  /*12b0*/  LDCU UR4, c[0x0][0x3a4] ;  /* 0x00007480ff0477ac */ /* 0x000e220008000800 */
[----:B------:R-:W-:Y:S02]  /*12c0*/  MOV R22, 0x12f0 ;  /* 0x000012f000167802 */ /* 0x000fe40000000f00 */
[----:B0-----:R-:W-:-:S07]  /*12d0*/  MOV R0, UR4 ;  /* 0x0000000400007c02 */ /* 0x001fce0008000f00 */
[----:B------:R-:W-:Y:S05]  /*12e0*/  CALL.REL.NOINC `($__internal_0_$__cuda_sm3x_div_rn_noftz_f32_slowpath) ;  /* 0x0000000800187944 */ /* 0x000fea0003c00000 */
[----:B------:R-:W-:-:S07]  /*12f0*/  MOV R10, R0 ;  /* 0x00000000000a7202 */ /* 0x000fce0000000f00 */
.L_x_17:
[----:B------:R-:W-:Y:S05]  /*1300*/  BSYNC.RECONVERGENT B2 ;  /* 0x0000000000027941 */ /* 0x000fea0003800200 */
.L_x_16:
[----:B------:R-:W-:-:S07]  /*1310*/  HFMA2 R7, -RZ, RZ, 0, 0 ;  /* 0x00000000ff077431 */ /* 0x000fce00000001ff */
.L_x_31:
[----:B------:R-:W-:Y:S01]  /*1320*/  FSETP.GE.AND P0, PT, R11, R8, PT ;  /* 0x000000080b00720b */ /* 0x000fe20003f06000 */
[----:B------:R-:W-:-:S12]  /*1330*/  BSSY.RECONVERGENT B2, `(.L_x_18) ;  /* 0x000007d000027945 */ /* 0x000fd80003800200 */
[----:B-1----:R-:W-:Y:S05]  /*1340*/  @!P0 BRA `(.L_x_19) ;  /* 0x0000000400ec8947 */ /* 0x002fea0003800000 */
[----:B------:R-:W0:Y:S01]  /*1350*/  LDC R19, c[0x0][0x3a8] ;  /* 0x0000ea00ff137b82 */ /* 0x000e220000000800 */
[----:B------:R-:W-:Y:S01]  /*1360*/  I2FP.F32.U32 R5, R9 ;  /* 0x0000000900057245 */ /* 0x000fe20000201000 */
[----:B------:R-:W-:Y:S04]  /*1370*/  BSSY.RECONVERGENT B3, `(.L_x_20) ;  /* 0x000001d000037945 */ /* 0x000fe80003800200 */
[C---:B------:R-:W-:Y:S01]  /*1380*/  FADD R0, R5.reuse, -0.5 ;  /* 0xbf00000005007421 */ /* 0x040fe20000000000 */
[----:B------:R-:W-:Y:S01]  /*1390*/  FADD R5, R5, 0.5 ;  /* 0x3f00000005057421 */ /* 0x000fe20000000000 */
[----:B------:R-:W1:Y:S01]  /*13a0*/  LDC R17, c[0x0][0x3a0] ;  /* 0x0000e800ff117b82 */ /* 0x000e620000000800 */
[----:B0-----:R-:W0:Y:S01]  /*13b0*/  MUFU.RCP R6, R19 ;  /* 0x0000001300067308 */ /* 0x001e220000001000 */
[C---:B-1----:R-:W-:Y:S01]  /*13c0*/  FFMA R0, R17.reuse, -0.5, R0 ;  /* 0xbf00000011007823 */ /* 0x042fe20000000000 */
[----:B------:R-:W-:-:S03]  /*13d0*/  FFMA R4, R17, -0.5, R5 ;  /* 0xbf00000011047823 */ /* 0x000fc60000000005 */
[----:B------:R-:W-:Y:S01]  /*13e0*/  FADD R0, R0, 0.5 ;  /* 0x3f00000000007421 */ /* 0x000fe20000000000 */
[----:B------:R-:W-:-:S03]  /*13f0*/  FADD R20, R4, 0.5 ;  /* 0x3f00000004147421 */ /* 0x000fc60000000000 */
[-C--:B------:R-:W-:Y:S01]  /*1400*/  FMUL R17, R0, R19.reuse ;  /* 0x0000001300117220 */ /* 0x080fe20000400000 */
[-C--:B0-----:R-:W-:Y:S01]  /*1410*/  FFMA R21, R6, -R19.reuse, 1 ;  /* 0x3f80000006157423 */ /* 0x081fe20000000813 */
[----:B------:R-:W-:Y:S02]  /*1420*/  FMUL R20, R20, R19 ;  /* 0x0000001314147220 */ /* 0x000fe40000400000 */
[----:B------:R-:W-:Y:S01]  /*1430*/  FADD R24, R13, -R17 ;  /* 0x800000110d187221 */ /* 0x000fe20000000000 */
[----:B------:R-:W-:Y:S01]  /*1440*/  FFMA R4, R6, R21, R6 ;  /* 0x0000001506047223 */ /* 0x000fe20000000006 */
[----:B------:R-:W-:Y:S02]  /*1450*/  FSETP.GEU.AND P1, PT, R17, R12, PT ;  /* 0x0000000c1100720b */ /* 0x000fe40003f2e000 */
[----:B------:R-:W0:Y:S01]  /*1460*/  FCHK P2, R24, R19 ;  /* 0x0000001318007302 */ /* 0x000e220000040000 */
[----:B------:R-:W-:Y:S01]  /*1470*/  FSETP.GTU.AND P0, PT, R12, R17, PT ;  /* 0x000000110c00720b */ /* 0x000fe20003f0c000 */
[----:B------:R-:W-:Y:S01]  /*1480*/  FFMA R17, R4, R24, RZ ;  /* 0x0000001804117223 */ /* 0x000fe200000000ff */
[----:B------:R-:W-:-:S02]  /*1490*/  FSETP.GEU.AND P3, PT, R13, R20, PT ;  /* 0x000000140d00720b */ /* 0x000fc40003f6e000 */
[----:B------:R-:W-:Y:S01]  /*14a0*/  FSETP.GE.AND P6, PT, R13, R20, PT ;  /* 0x000000140d00720b */ /* 0x000fe20003fc6000 */
[----:B------:R-:W-:-:S04]  /*14b0*/  FFMA R0, R17, -R19, R24 ;  /* 0x8000001311007223 */ /* 0x000fc80000000018 */
[----:B------:R-:W-:Y:S01]  /*14c0*/  FFMA R4, R4, R0, R17 ;  /* 0x0000000004047223 */ /* 0x000fe20000000011 */
[----:B------:R-:W-:Y:S01]  /*14d0*/  P2R R17, PR, RZ, 0x8 ;  /* 0x00000008ff117803 */ /* 0x000fe20000000000 */
[----:B0-----:R-:W-:Y:S06]  /*14e0*/  @!P2 BRA `(.L_x_21) ;  /* 0x000000000014a947 */ /* 0x001fec0003800000 */
[----:B------:R-:W0:Y:S01]  /*14f0*/  LDCU UR4, c[0x0][0x3a8] ;  /* 0x00007500ff0477ac */ /* 0x000e220008000800 */
[----:B------:R-:W-:Y:S02]  /*1500*/  MOV R22, 0x1530 ;  /* 0x0000153000167802 */ /* 0x000fe40000000f00 */
[----:B0-----:R-:W-:-:S07]  /*1510*/  MOV R0, UR4 ;  /* 0x0000000400007c02 */ /* 0x001fce0008000f00 */
[----:B------:R-:W-:Y:S05]  /*1520*/  CALL.REL.NOINC `($__internal_0_$__cuda_sm3x_div_rn_noftz_f32_slowpath) ;  /* 0x0000000400887944 */ /* 0x000fea0003c00000 */
[----:B------:R-:W-:-:S07]  /*1530*/  MOV R4, R0 ;  /* 0x0000000000047202 */ /* 0x000fce0000000f00 */
.L_x_21:
[----:B------:R-:W-:Y:S05]  /*1540*/  BSYNC.RECONVERGENT B3 ;  /* 0x0000000000037941 */ /* 0x000fea0003800200 */
.L_x_20:
[----:B------:R-:W0:Y:S01]  /*1550*/  LDC R21, c[0x0][0x3a8] ;  /* 0x0000ea00ff157b82 */ /* 0x000e220000000800 */
[-C--:B------:R-:W-:Y:S01]  /*1560*/  FSEL R0, R20, R13.reuse, P6 ;  /* 0x0000000d14007208 */ /* 0x080fe20003000000 */
[----:B------:R-:W-:Y:S01]  /*1570*/  BSSY.RECONVERGENT B3, `(.L_x_22) ;  /* 0x0000010000037945 */ /* 0x000fe20003800200 */
[----:B------:R-:W-:Y:S02]  /*1580*/  FSETP.NAN.AND P6, PT, R13, R20, PT ;  /* 0x000000140d00720b */ /* 0x000fe40003fc8000 */
[----:B------:R-:W-:-:S05]  /*1590*/  FSEL R19, R0, R13, !P1 ;  /* 0x0000000d00137208 */ /* 0x000fca0004800000 */
[----:B------:R-:W-:Y:S01]  /*15a0*/  FADD R24, -R12, R19 ;  /* 0x000000130c187221 */ /* 0x000fe20000000100 */
[----:B0-----:R-:W0:Y:S08]  /*15b0*/  MUFU.RCP R6, R21 ;  /* 0x0000001500067308 */ /* 0x001e300000001000 */
[----:B------:R-:W1:Y:S01]  /*15c0*/  FCHK P2, R24, R21 ;  /* 0x0000001518007302 */ /* 0x000e620000040000 */
[----:B0-----:R-:W-:-:S04]  /*15d0*/  FFMA R23, R6, -R21, 1 ;  /* 0x3f80000006177423 */ /* 0x001fc80000000815 */
[----:B------:R-:W-:-:S04]  /*15e0*/  FFMA R0, R6, R23, R6 ;  /* 0x0000001706007223 */ /* 0x000fc80000000006 */
[----:B------:R-:W-:-:S04]  /*15f0*/  FFMA R19, R0, R24, RZ ;  /* 0x0000001800137223 */ /* 0x000fc800000000ff */
[----:B------:R-:W-:-:S04]  /*1600*/  FFMA R6, R19, -R21, R24 ;  /* 0x8000001513067223 */ /* 0x000fc80000000018 */
[----:B------:R-:W-:Y:S01]  /*1610*/  FFMA R0, R0, R6, R19 ;  /* 0x0000000600007223 */ /* 0x000fe20000000013 */
[----:B-1----:R-:W-:Y:S06]  /*1620*/  @!P2 BRA `(.L_x_23) ;  /* 0x000000000010a947 */ /* 0x002fec0003800000 */
[----:B------:R-:W0:Y:S01]  /*1630*/  LDCU UR4, c[0x0][0x3a8] ;  /* 0x00007500ff0477ac */ /* 0x000e220008000800 */
[----:B------:R-:W-:Y:S02]  /*1640*/  MOV R22, 0x1670 ;  /* 0x0000167000167802 */ /* 0x000fe40000000f00 */
[----:B0-----:R-:W-:-:S07]  /*1650*/  MOV R0, UR4 ;  /* 0x0000000400007c02 */ /* 0x001fce0008000f00 */
[----:B------:R-:W-:Y:S05]  /*1660*/  CALL.REL.NOINC `($__internal_0_$__cuda_sm3x_div_rn_noftz_f32_slowpath) ;  /* 0x0000000400387944 */ /* 0x000fea0003c00000 */
.L_x_23:
[----:B------:R-:W-:Y:S05]  /*1670*/  BSYNC.RECONVERGENT B3 ;  /* 0x0000000000037941 */ /* 0x000fea0003800200 */
.L_x_22:
[----:B------:R-:W-:Y:S02]  /*1680*/  ISETP.NE.AND P2, PT, R17, RZ, PT ;  /* 0x000000ff1100720c */ /* 0x000fe40003f45270 */
[----:B------:R-:W0:Y:S01]  /*1690*/  LDC R17, c[0x0][0x39c] ;  /* 0x0000e700ff117b82 */ /* 0x000e220000000800 */
[----:B------:R-:W-:Y:S02]  /*16a0*/  FSEL R4, R4, 1, !P0 ;  /* 0x3f80000004047808 */ /* 0x000fe40004000000 */
[----:B------:R-:W-:Y:S02]  /*16b0*/  MOV R22, R8 ;  /* 0x0000000800167202 */ /* 0x000fe40000000f00 */
[----:B------:R-:W-:Y:S02]  /*16c0*/  FSEL R20, R4, 1, !P2 ;  /* 0x3f80000004147808 */ /* 0x000fe40005000000 */
[----:B------:R-:W-:Y:S02]  /*16d0*/  MOV R19, R14 ;  /* 0x0000000e00137202 */ /* 0x000fe40000000f00 */
[----:B------:R-:W-:-:S07]  /*16e0*/  @!P1 FSEL R20, R0, R20, !P6 ;  /* 0x0000001400149208 */ /* 0x000fce0007000000 */
.L_x_30:
[----:B-1----:R-:W1:Y:S01]  /*16f0*/  LDC R6, c[0x0][0x3a4] ;  /* 0x0000e900ff067b82 */ /* 0x002e620000000800 */
[C---:B------:R-:W-:Y:S01]  /*1700*/  FADD R4, R22.reuse, 0.5 ;  /* 0x3f00000016047421 */ /* 0x040fe20000000000 */
[----:B------:R-:W-:Y:S01]  /*1710*/  FADD R0, R22, -0.5 ;  /* 0xbf00000016007421 */ /* 0x000fe20000000000 */
[----:B------:R-:W-:Y:S02]  /*1720*/  BSSY.RECONVERGENT B3, `(.L_x_24) ;  /* 0x0000031000037945 */ /* 0x000fe40003800200 */
[C---:B0-----:R-:W-:Y:S01]  /*1730*/  FFMA R21, R17.reuse, -0.5, R4 ;  /* 0xbf00000011157823 */ /* 0x041fe20000000004 */
[----:B------:R-:W-:-:S03]  /*1740*/  FFMA R0, R17, -0.5, R0 ;  /* 0xbf00000011007823 */ /* 0x000fc60000000000 */
[----:B------:R-:W-:Y:S01]  /*1750*/  FADD R23, R21, 0.5 ;  /* 0x3f00000015177421 */ /* 0x000fe20000000000 */
[----:B------:R-:W-:-:S03]  /*1760*/  FADD R21, R0, 0.5 ;  /* 0x3f00000000157421 */ /* 0x000fc60000000000 */
[-C--:B-1----:R-:W-:Y:S01]  /*1770*/  FMUL R23, R23, R6.reuse ;  /* 0x0000000617177220 */ /* 0x082fe20000400000 */
[----:B------:R-:W-:-:S04]  /*1780*/  FMUL R22, R21, R6 ;  /* 0x0000000615167220 */ /* 0x000fc80000400000 */
[----:B------:R-:W-:-:S04]  /*1790*/  FSETP.GT.AND P0, PT, R16, R23, PT ;  /* 0x000000171000720b */ /* 0x000fc80003f04000 */
[----:B------:R-:W-:-:S13]  /*17a0*/  FSETP.GEU.OR P0, PT, R22, R15, !P0 ;  /* 0x0000000f1600720b */ /* 0x000fda000470e400 */
[----:B------:R-:W-:Y:S05]  /*17b0*/  @P0 BRA `(.L_x_25) ;  /* 0x0000000000400947 */ /* 0x000fea0003800000 */
[----:B------:R-:W0:Y:S01]  /*17c0*/  MUFU.RCP R21, R6 ;  /* 0x0000000600157308 */ /* 0x000e220000001000 */
[----:B------:R-:W-:Y:S01]  /*17d0*/  FADD R24, -R15, R23 ;  /* 0x000000170f187221 */ /* 0x000fe20000000100 */
[----:B------:R-:W-:Y:S06]  /*17e0*/  BSSY.RECONVERGENT B4, `(.L_x_26) ;  /* 0x000000c000047945 */ /* 0x000fec0003800200 */
        /* <DEDUP_REMOVED lines=11> */
.L_x_27:
[----:B------:R-:W-:Y:S05]  /*18a0*/  BSYNC.RECONVERGENT B4 ;  /* 0x0000000000047941 */ /* 0x000fea0003800200 */
.L_x_26:
[----:B------:R-:W-:Y:S05]  /*18b0*/  BRA `(.L_x_28) ;  /* 0x00000000005c7947 */ /* 0x000fea0003800000 */
.L_x_25:
[----:B------:R-:W-:Y:S02]  /*18c0*/  FSETP.GTU.AND P0, PT, R16, R23, PT ;  /* 0x000000171000720b */ /* 0x000fe40003f0c000 */
[----:B------:R-:W-:Y:S02]  /*18d0*/  FSETP.LT.AND P1, PT, R22, R15, PT ;  /* 0x0000000f1600720b */ /* 0x000fe40003f21000 */
[----:B------:R-:W-:-:S11]  /*18e0*/  MOV R0, R10 ;  /* 0x0000000a00007202 */ /* 0x000fd60000000f00 */
[----:B------:R-:W-:Y:S05]  /*18f0*/  @!P0 BRA P1, `(.L_x_28) ;  /* 0x00000000004c8947 */ /* 0x000fea0000800000 */
[----:B------:R-:W-:Y:S01]  /*1900*/  FSETP.GTU.AND P0, PT, R15, R22, PT ;  /* 0x000000160f00720b */ /* 0x000fe20003f0c000 */
[----:B------:R-:W-:-:S03]  /*1910*/  HFMA2 R0, -RZ, RZ, 1.875, 0 ;  /* 0x3f800000ff007431 */ /* 0x000fc600000001ff */
[----:B------:R-:W-:-:S13]  /*1920*/  FSETP.LEU.OR P0, PT, R23, R16, P0 ;  /* 0x000000101700720b */ /* 0x000fda000070b400 */
[----:B------:R-:W-:Y:S05]  /*1930*/  @P0 BRA `(.L_x_28) ;  /* 0x00000000003c0947 */ /* 0x000fea0003800000 */
[----:B------:R-:W0:Y:S01]  /*1940*/  MUFU.RCP R21, R6 ;  /* 0x0000000600157308 */ /* 0x000e220000001000 */
[----:B------:R-:W-:Y:S01]  /*1950*/  FADD R24, R16, -R22 ;  /* 0x8000001610187221 */ /* 0x000fe20000000000 */
        /* <DEDUP_REMOVED lines=12> */
.L_x_29:
[----:B------:R-:W-:Y:S05]  /*1a20*/  BSYNC.RECONVERGENT B4 ;  /* 0x0000000000047941 */ /* 0x000fea0003800200 */
.L_x_28:
[----:B------:R-:W-:Y:S05]  /*1a30*/  BSYNC.RECONVERGENT B3 ;  /* 0x0000000000037941 */ /* 0x000fea0003800200 */
.L_x_24:
[----:B------:R-:W0:Y:S01]  /*1a40*/  LDCU UR4, c[0x0][0x388] ;  /* 0x00007100ff0477ac */ /* 0x000e220008000800 */
[----:B------:R-:W-:Y:S01]  /*1a50*/  HFMA2 R21, -RZ, RZ, -3, 0 ;  /* 0xc2000000ff157431 */ /* 0x000fe200000001ff */
[----:B------:R-:W-:Y:S01]  /*1a60*/  MOV R6, 0x3f000000 ;  /* 0x3f00000000067802 */ /* 0x000fe20000000f00 */
[----:B------:R-:W-:-:S05]  /*1a70*/  UMOV UR5, URZ ;  /* 0x000000ff00057c82 */ /* 0x000fca0008000000 */
[----:B0-----:R-:W5:Y:S01]  /*1a80*/  TEX.LL RZ, R6, R4, R21, UR4, 3D, 0x1 ;  /* 0x48ff041504067f60 */ /* 0x001f6200089e01ff */
[----:B------:R-:W-:Y:S01]  /*1a90*/  FMUL R0, R20, R0 ;  /* 0x0000000014007220 */ /* 0x000fe20000400000 */
[----:B------:R-:W-:-:S04]  /*1aa0*/  IADD3 R19, PT, PT, R19, 0x1, RZ ;  /* 0x0000000113137810 */ /* 0x000fc80007ffe0ff */
[----:B------:R-:W-:-:S04]  /*1ab0*/  I2FP.F32.S32 R22, R19 ;  /* 0x0000001300167245 */ /* 0x000fc80000201400 */
[----:B------:R-:W-:Y:S01]  /*1ac0*/  FSETP.GE.AND P0, PT, R11, R22, PT ;  /* 0x000000160b00720b */ /* 0x000fe20003f06000 */
[----:B-----5:R-:W-:-:S05]  /*1ad0*/  FFMA R7, R0, R6, R7 ;  /* 0x0000000600077223 */ /* 0x020fca0000000007 */
[----:B------:R1:W-:Y:S07]  /*1ae0*/  STG.E desc[UR6][R2.64], R7 ;  /* 0x0000000702007986 */ /* 0x0003ee000c101906 */
[----:B------:R-:W-:Y:S05]  /*1af0*/  @P0 BRA `(.L_x_30) ;  /* 0xfffffff800fc0947 */ /* 0x000fea000383ffff */
.L_x_19:
[----:B------:R-:W-:Y:S05]  /*1b00*/  BSYNC.RECONVERGENT B2 ;  /* 0x0000000000027941 */ /* 0x000fea0003800200 */
.L_x_18:
[C---:B------:R-:W-:Y:S02]  /*1b10*/  ISETP.GE.AND P0, PT, R9.reuse, R18, PT ;  /* 0x000000120900720c */ /* 0x040fe40003f06270 */
[----:B------:R-:W-:-:S11]  /*1b20*/  IADD3 R9, PT, PT, R9, 0x1, RZ ;  /* 0x0000000109097810 */ /* 0x000fd60007ffe0ff */
[----:B------:R-:W-:Y:S05]  /*1b30*/  @!P0 BRA `(.L_x_31) ;  /* 0xfffffff400f88947 */ /* 0x000fea000383ffff */
[----:B------:R-:W-:Y:S05]  /*1b40*/  EXIT ;  /* 0x000000000000794d */ /* 0x000fea0003800000 */
        .weak           $__internal_0_$__cuda_sm3x_div_rn_noftz_f32_slowpath
        .type           $__internal_0_$__cuda_sm3x_div_rn_noftz_f32_slowpath,@function
        .size           $__internal_0_$__cuda_sm3x_div_rn_noftz_f32_slowpath,(.L_x_44 - $__internal_0_$__cuda_sm3x_div_rn_noftz_f32_slowpath)
$__internal_0_$__cuda_sm3x_div_rn_noftz_f32_slowpath:
[----:B------:R-:W-:Y:S01]  /*1b50*/  SHF.R.U32.HI R6, RZ, 0x17, R0 ;  /* 0x00000017ff067819 */ /* 0x000fe20000011600 */
[----:B------:R-:W-:Y:S01]  /*1b60*/  BSSY.RECONVERGENT B0, `(.L_x_32) ;  /* 0x0000062000007945 */ /* 0x000fe20003800200 */
[----:B------:R-:W-:Y:S02]  /*1b70*/  SHF.R.U32.HI R27, RZ, 0x17, R24 ;  /* 0x00000017ff1b7819 */ /* 0x000fe40000011618 */
[----:B------:R-:W-:Y:S02]  /*1b80*/  LOP3.LUT R6, R6, 0xff, RZ, 0xc0, !PT ;  /* 0x000000ff06067812 */ /* 0x000fe400078ec0ff */
[----:B------:R-:W-:Y:S02]  /*1b90*/  LOP3.LUT R27, R27, 0xff, RZ, 0xc0, !PT ;  /* 0x000000ff1b1b7812 */ /* 0x000fe400078ec0ff */
[----:B------:R-:W-:Y:S02]  /*1ba0*/  IADD3 R23, PT, PT, R6, -0x1, RZ ;  /* 0xffffffff06177810 */ /* 0x000fe40007ffe0ff */
[----:B------:R-:W-:-:S02]  /*1bb0*/  IADD3 R25, PT, PT, R27, -0x1, RZ ;  /* 0xffffffff1b197810 */ /* 0x000fc40007ffe0ff */
[----:B------:R-:W-:-:S04]  /*1bc0*/  ISETP.GT.U32.AND P2, PT, R23, 0xfd, PT ;  /* 0x000000fd1700780c */ /* 0x000fc80003f44070 */
[----:B------:R-:W-:-:S13]  /*1bd0*/  ISETP.GT.U32.OR P2, PT, R25, 0xfd, P2 ;  /* 0x000000fd1900780c */ /* 0x000fda0001744470 */
[----:B------:R-:W-:Y:S01]  /*1be0*/  @!P2 MOV R21, RZ ;  /* 0x000000ff0015a202 */ /* 0x000fe20000000f00 */
[----:B------:R-:W-:Y:S06]  /*1bf0*/  @!P2 BRA `(.L_x_33) ;  /* 0x00000000005ca947 */ /* 0x000fec0003800000 */
[----:B------:R-:W-:Y:S02]  /*1c00*/  FSETP.GTU.FTZ.AND P2, PT, |R24|, +INF , PT ;  /* 0x7f8000001800780b */ /* 0x000fe40003f5c200 */
[----:B------:R-:W-:-:S04]  /*1c10*/  FSETP.GTU.FTZ.AND P3, PT, |R0|, +INF , PT ;  /* 0x7f8000000000780b */ /* 0x000fc80003f7c200 */
[----:B------:R-:W-:-:S13]  /*1c20*/  PLOP3.LUT P2, PT, P2, P3, PT, 0xf8, 0x8f ;  /* 0x00000000008f781c */ /* 0x000fda0001747f70 */
[----:B------:R-:W-:Y:S05]  /*1c30*/  @P2 BRA `(.L_x_34) ;  /* 0x00000004004c2947 */ /* 0x000fea0003800000 */
[----:B------:R-:W-:-:S13]  /*1c40*/  LOP3.LUT P2, RZ, R0, 0x7fffffff, R24, 0xc8, !PT ;  /* 0x7fffffff00ff7812 */ /* 0x000fda000784c818 */
[----:B------:R-:W-:Y:S05]  /*1c50*/  @!P2 BRA `(.L_x_35) ;  /* 0x00000004003ca947 */ /* 0x000fea0003800000 */
[----:B------:R-:W-:Y:S02]  /*1c60*/  FSETP.NEU.FTZ.AND P4, PT, |R24|, +INF , PT ;  /* 0x7f8000001800780b */ /* 0x000fe40003f9d200 */
[----:B------:R-:W-:Y:S02]  /*1c70*/  FSETP.NEU.FTZ.AND P3, PT, |R0|, +INF , PT ;  /* 0x7f8000000000780b */ /* 0x000fe40003f7d200 */
[----:B------:R-:W-:-:S11]  /*1c80*/  FSETP.NEU.FTZ.AND P2, PT, |R24|, +INF , PT ;  /* 0x7f8000001800780b */ /* 0x000fd60003f5d200 */
[----:B------:R-:W-:Y:S05]  /*1c90*/  @!P3 BRA !P4, `(.L_x_35) ;  /* 0x00000004002cb947 */ /* 0x000fea0006000000 */
[----:B------:R-:W-:-:S04]  /*1ca0*/  LOP3.LUT P4, RZ, R24, 0x7fffffff, RZ, 0xc0, !PT ;  /* 0x7fffffff18ff7812 */ /* 0x000fc8000788c0ff */
[----:B------:R-:W-:-:S13]  /*1cb0*/  PLOP3.LUT P4, PT, P3, P4, PT, 0x2f, 0xf2 ;  /* 0x0000000000f2781c */ /* 0x000fda0001f88577 */
[----:B------:R-:W-:Y:S05]  /*1cc0*/  @P4 BRA `(.L_x_36) ;  /* 0x0000000400184947 */ /* 0x000fea0003800000 */
[----:B------:R-:W-:-:S04]  /*1cd0*/  LOP3.LUT P3, RZ, R0, 0x7fffffff, RZ, 0xc0, !PT ;  /* 0x7fffffff00ff7812 */ /* 0x000fc8000786c0ff */
[----:B------:R-:W-:-:S13]  /*1ce0*/  PLOP3.LUT P2, PT, P2, P3, PT, 0x2f, 0xf2 ;  /* 0x0000000000f2781c */ /* 0x000fda0001746577 */
[----:B------:R-:W-:Y:S05]  /*1cf0*/  @P2 BRA `(.L_x_37) ;  /* 0x0000000400002947 */ /* 0x000fea0003800000 */
[----:B------:R-:W-:Y:S02]  /*1d00*/  ISETP.GE.AND P2, PT, R25, RZ, PT ;  /* 0x000000ff1900720c */ /* 0x000fe40003f46270 */
[----:B------:R-:W-:-:S11]  /*1d10*/  ISETP.GE.AND P3, PT, R23, RZ, PT ;  /* 0x000000ff1700720c */ /* 0x000fd60003f66270 */
[----:B------:R-:W-:Y:S01]  /*1d20*/  @P2 MOV R21, RZ ;  /* 0x000000ff00152202 */ /* 0x000fe20000000f00 */
[----:B------:R-:W-:Y:S01]  /*1d30*/  @!P2 FFMA R24, R24, 1.84467440737095516160e+19, RZ ;  /* 0x5f8000001818a823 */ /* 0x000fe200000000ff */
[----:B------:R-:W-:Y:S01]  /*1d40*/  @!P2 MOV R21, 0xffffffc0 ;  /* 0xffffffc00015a802 */ /* 0x000fe20000000f00 */
[----:B------:R-:W-:-:S03]  /*1d50*/  @!P3 FFMA R0, R0, 1.84467440737095516160e+19, RZ ;  /* 0x5f8000000000b823 */ /* 0x000fc600000000ff */
[----:B------:R-:W-:-:S07]  /*1d60*/  @!P3 IADD3 R21, PT, PT, R21, 0x40, RZ ;  /* 0x000000401515b810 */ /* 0x000fce0007ffe0ff */
.L_x_33:
[----:B------:R-:W-:Y:S01]  /*1d70*/  LEA R23, R6, 0xc0800000, 0x17 ;  /* 0xc080000006177811 */ /* 0x000fe200078eb8ff */
[----:B------:R-:W-:Y:S01]  /*1d80*/  BSSY.RECONVERGENT B1, `(.L_x_38) ;  /* 0x0000036000017945 */ /* 0x000fe20003800200 */
[----:B------:R-:W-:Y:S02]  /*1d90*/  IADD3 R27, PT, PT, R27, -0x7f, RZ ;  /* 0xffffff811b1b7810 */ /* 0x000fe40007ffe0ff */
[----:B------:R-:W-:-:S04]  /*1da0*/  IADD3 R28, PT, PT, -R23, R0, RZ ;  /* 0x00000000171c7210 */ /* 0x000fc80007ffe1ff */
[----:B------:R-:W0:Y:S01]  /*1db0*/  MUFU.RCP R0, R28 ;  /* 0x0000001c00007308 */ /* 0x000e220000001000 */
[----:B------:R-:W-:-:S04]  /*1dc0*/  FADD.FTZ R25, -R28, -RZ ;  /* 0x800000ff1c197221 */ /* 0x000fc80000010100 */
[----:B0-----:R-:W-:-:S04]  /*1dd0*/  FFMA R23, R0, R25, 1 ;  /* 0x3f80000000177423 */ /* 0x001fc80000000019 */
[----:B------:R-:W-:Y:S01]  /*1de0*/  FFMA R23, R0, R23, R0 ;  /* 0x0000001700177223 */ /* 0x000fe20000000000 */
[----:B------:R-:W-:-:S04]  /*1df0*/  IMAD R0, R27, -0x800000, R24 ;  /* 0xff8000001b007824 */ /* 0x000fc800078e0218 */
[----:B------:R-:W-:-:S04]  /*1e00*/  FFMA R24, R0, R23, RZ ;  /* 0x0000001700187223 */ /* 0x000fc800000000ff */
[----:B------:R-:W-:-:S04]  /*1e10*/  FFMA R26, R25, R24, R0 ;  /* 0x00000018191a7223 */ /* 0x000fc80000000000 */
[----:B------:R-:W-:Y:S01]  /*1e20*/  FFMA R26, R23, R26, R24 ;  /* 0x0000001a171a7223 */ /* 0x000fe20000000018 */
[----:B------:R-:W-:-:S03]  /*1e30*/  IADD3 R24, PT, PT, R27, 0x7f, -R6 ;  /* 0x0000007f1b187810 */ /* 0x000fc60007ffe806 */
[----:B------:R-:W-:Y:S01]  /*1e40*/  FFMA R25, R25, R26, R0 ;  /* 0x0000001a19197223 */ /* 0x000fe20000000000 */
[----:B------:R-:W-:-:S03]  /*1e50*/  IADD3 R21, PT, PT, R24, R21, RZ ;  /* 0x0000001518157210 */ /* 0x000fc60007ffe0ff */
[----:B------:R-:W-:-:S05]  /*1e60*/  FFMA R0, R23, R25, R26 ;  /* 0x0000001917007223 */ /* 0x000fca000000001a */
[----:B------:R-:W-:-:S04]  /*1e70*/  SHF.R.U32.HI R6, RZ, 0x17, R0 ;  /* 0x00000017ff067819 */ /* 0x000fc80000011600 */
[----:B------:R-:W-:-:S04]  /*1e80*/  LOP3.LUT R6, R6, 0xff, RZ, 0xc0, !PT ;  /* 0x000000ff06067812 */ /* 0x000fc800078ec0ff */
[----:B------:R-:W-:-:S04]  /*1e90*/  IADD3 R6, PT, PT, R6, R21, RZ ;  /* 0x0000001506067210 */ /* 0x000fc80007ffe0ff */
[----:B------:R-:W-:-:S04]  /*1ea0*/  IADD3 R24, PT, PT, R6, -0x1, RZ ;  /* 0xffffffff06187810 */ /* 0x000fc80007ffe0ff */
[----:B------:R-:W-:-:S13]  /*1eb0*/  ISETP.GE.U32.AND P2, PT, R24, 0xfe, PT ;  /* 0x000000fe1800780c */ /* 0x000fda0003f46070 */
[----:B------:R-:W-:Y:S05]  /*1ec0*/  @!P2 BRA `(.L_x_39) ;  /* 0x000000000080a947 */ /* 0x000fea0003800000 */
[----:B------:R-:W-:-:S13]  /*1ed0*/  ISETP.GT.AND P2, PT, R6, 0xfe, PT ;  /* 0x000000fe0600780c */ /* 0x000fda0003f44270 */
[----:B------:R-:W-:Y:S05]  /*1ee0*/  @P2 BRA `(.L_x_40) ;  /* 0x00000000006c2947 */ /* 0x000fea0003800000 */
[----:B------:R-:W-:-:S13]  /*1ef0*/  ISETP.GE.AND P2, PT, R6, 0x1, PT ;  /* 0x000000010600780c */ /* 0x000fda0003f46270 */
[----:B------:R-:W-:Y:S05]  /*1f00*/  @P2 BRA `(.L_x_41) ;  /* 0x0000000000742947 */ /* 0x000fea0003800000 */
[----:B------:R-:W-:Y:S02]  /*1f10*/  ISETP.GE.AND P2, PT, R6, -0x18, PT ;  /* 0xffffffe80600780c */ /* 0x000fe40003f46270 */
[----:B------:R-:W-:-:S11]  /*1f20*/  LOP3.LUT R0, R0, 0x80000000, RZ, 0xc0, !PT ;  /* 0x8000000000007812 */ /* 0x000fd600078ec0ff */
[----:B------:R-:W-:Y:S05]  /*1f30*/  @!P2 BRA `(.L_x_41) ;  /* 0x000000000068a947 */ /* 0x000fea0003800000 */
[CCC-:B------:R-:W-:Y:S01]  /*1f40*/  FFMA.RZ R21, R23.reuse, R25.reuse, R26.reuse ;  /* 0x0000001917157223 */ /* 0x1c0fe2000000c01a */
[CCC-:B------:R-:W-:Y:S01]  /*1f50*/  FFMA.RP R24, R23.reuse, R25.reuse, R26.reuse ;  /* 0x0000001917187223 */ /* 0x1c0fe2000000801a */
[----:B------:R-:W-:Y:S01]  /*1f60*/  FFMA.RM R25, R23, R25, R26 ;  /* 0x0000001917197223 */ /* 0x000fe2000000401a */
[C---:B------:R-:W-:Y:S02]  /*1f70*/  IADD3 R23, PT, PT, R6.reuse, 0x20, RZ ;  /* 0x0000002006177810 */ /* 0x040fe40007ffe0ff */
[----:B------:R-:W-:Y:S02]  /*1f80*/  LOP3.LUT R21, R21, 0x7fffff, RZ, 0xc0, !PT ;  /* 0x007fffff15157812 */ /* 0x000fe400078ec0ff */
[C---:B------:R-:W-:Y:S02]  /*1f90*/  ISETP.NE.AND P4, PT, R6.reuse, RZ, PT ;  /* 0x000000ff0600720c */ /* 0x040fe40003f85270 */
[----:B------:R-:W-:Y:S02]  /*1fa0*/  LOP3.LUT R26, R21, 0x800000, RZ, 0xfc, !PT ;  /* 0x00800000151a7812 */ /* 0x000fe400078efcff */
[----:B------:R-:W-:-:S02]  /*1fb0*/  ISETP.NE.AND P2, PT, R6, RZ, PT ;  /* 0x000000ff0600720c */ /* 0x000fc40003f45270 */
[----:B------:R-:W-:Y:S02]  /*1fc0*/  IADD3 R6, PT, PT, -R6, RZ, RZ ;  /* 0x000000ff06067210 */ /* 0x000fe40007ffe1ff */
[----:B------:R-:W-:Y:S02]  /*1fd0*/  SHF.L.U32 R23, R26, R23, RZ ;  /* 0x000000171a177219 */ /* 0x000fe400000006ff */
[----:B------:R-:W-:Y:S02]  /*1fe0*/  FSETP.NEU.FTZ.AND P3, PT, R24, R25, PT ;  /* 0x000000191800720b */ /* 0x000fe40003f7d000 */
[----:B------:R-:W-:Y:S02]  /*1ff0*/  SEL R21, R6, RZ, P4 ;  /* 0x000000ff06157207 */ /* 0x000fe40002000000 */
[----:B------:R-:W-:Y:S02]  /*2000*/  ISETP.NE.AND P2, PT, R23, RZ, P2 ;  /* 0x000000ff1700720c */ /* 0x000fe40001745270 */
[----:B------:R-:W-:-:S02]  /*2010*/  SHF.R.U32.HI R23, RZ, R21, R26 ;  /* 0x00000015ff177219 */ /* 0x000fc4000001161a */
[----:B------:R-:W-:Y:S02]  /*2020*/  PLOP3.LUT P2, PT, P3, P2, PT, 0xf8, 0x8f ;  /* 0x00000000008f781c */ /* 0x000fe40001f45f70 */
[----:B------:R-:W-:Y:S02]  /*2030*/  SHF.R.U32.HI R21, RZ, 0x1, R23 ;  /* 0x00000001ff157819 */ /* 0x000fe40000011617 */
[----:B------:R-:W-:-:S04]  /*2040*/  SEL R6, RZ, 0x1, !P2 ;  /* 0x00000001ff067807 */ /* 0x000fc80005000000 */
[----:B------:R-:W-:-:S04]  /*2050*/  LOP3.LUT R6, R6, 0x1, R21, 0xf8, !PT ;  /* 0x0000000106067812 */ /* 0x000fc800078ef815 */
[----:B------:R-:W-:-:S04]  /*2060*/  LOP3.LUT R6, R6, R23, RZ, 0xc0, !PT ;  /* 0x0000001706067212 */ /* 0x000fc800078ec0ff */
[----:B------:R-:W-:-:S04]  /*2070*/  IADD3 R21, PT, PT, R21, R6, RZ ;  /* 0x0000000615157210 */ /* 0x000fc80007ffe0ff */
[----:B------:R-:W-:Y:S01]  /*2080*/  LOP3.LUT R0, R21, R0, RZ, 0xfc, !PT ;  /* 0x0000000015007212 */ /* 0x000fe200078efcff */
[----:B------:R-:W-:Y:S06]  /*2090*/  BRA `(.L_x_41) ;  /* 0x0000000000107947 */ /* 0x000fec0003800000 */
.L_x_40:
[----:B------:R-:W-:-:S04]  /*20a0*/  LOP3.LUT R0, R0, 0x80000000, RZ, 0xc0, !PT ;  /* 0x8000000000007812 */ /* 0x000fc800078ec0ff */
[----:B------:R-:W-:Y:S01]  /*20b0*/  LOP3.LUT R0, R0, 0x7f800000, RZ, 0xfc, !PT ;  /* 0x7f80000000007812 */ /* 0x000fe200078efcff */
[----:B------:R-:W-:Y:S06]  /*20c0*/  BRA `(.L_x_41) ;  /* 0x0000000000047947 */ /* 0x000fec0003800000 */
.L_x_39:
[----:B------:R-:W-:-:S07]  /*20d0*/  LEA R0, R21, R0, 0x17 ;  /* 0x0000000015007211 */ /* 0x000fce00078eb8ff */
.L_x_41:
[----:B------:R-:W-:Y:S05]  /*20e0*/  BSYNC.RECONVERGENT B1 ;  /* 0x0000000000017941 */ /* 0x000fea0003800200 */
.L_x_38:
[----:B------:R-:W-:Y:S05]  /*20f0*/  BRA `(.L_x_42) ;  /* 0x0000000000207947 */ /* 0x000fea0003800000 */
.L_x_37:
[----:B------:R-:W-:-:S04]  /*2100*/  LOP3.LUT R0, R0, 0x80000000, R24, 0x48, !PT ;  /* 0x8000000000007812 */ /* 0x000fc800078e4818 */
[----:B------:R-:W-:Y:S01]  /*2110*/  LOP3.LUT R0, R0, 0x7f800000, RZ, 0xfc, !PT ;  /* 0x7f80000000007812 */ /* 0x000fe200078efcff */
[----:B------:R-:W-:Y:S06]  /*2120*/  BRA `(.L_x_42) ;  /* 0x0000000000147947 */ /* 0x000fec0003800000 */
.L_x_36:
[----:B------:R-:W-:Y:S01]  /*2130*/  LOP3.LUT R0, R0, 0x80000000, R24, 0x48, !PT ;  /* 0x8000000000007812 */ /* 0x000fe200078e4818 */
[----:B------:R-:W-:Y:S06]  /*2140*/  BRA `(.L_x_42) ;  /* 0x00000000000c7947 */ /* 0x000fec0003800000 */
.L_x_35:
[----:B------:R-:W0:Y:S01]  /*2150*/  MUFU.RSQ R0, -QNAN ;  /* 0xffc0000000007908 */ /* 0x000e220000001400 */
[----:B------:R-:W-:Y:S05]  /*2160*/  BRA `(.L_x_42) ;  /* 0x0000000000047947 */ /* 0x000fea0003800000 */
.L_x_34:
[----:B------:R-:W-:-:S07]  /*2170*/  FADD.FTZ R0, R24, R0 ;  /* 0x0000000018007221 */ /* 0x000fce0000010000 */
.L_x_42:
[----:B------:R-:W-:Y:S05]  /*2180*/  BSYNC.RECONVERGENT B0 ;  /* 0x0000000000007941 */ /* 0x000fea0003800200 */
.L_x_32:
[----:B------:R-:W-:-:S04]  /*2190*/  HFMA2 R23, -RZ, RZ, 0, 0 ;  /* 0x00000000ff177431 */ /* 0x000fc800000001ff */
[----:B0-----:R-:W-:Y:S05]  /*21a0*/  RET.REL.NODEC R22 `(_Z6kernelPfyffffffffff) ;  /* 0xffffffdc16947950 */ /* 0x001fea0003c3ffff */
.L_x_43:
[----:B------:R-:W-:-:S00]  /*21b0*/  BRA `(.L_x_43) ;  /* 0xfffffffc00fc7947 */ /* 0x000fc0000383ffff */
[----:B------:R-:W-:-:S00]  /*21c0*/  NOP ;  /* 0x0000000000007918 */ /* 0x000fc00000000000 */
        /* <DEDUP_REMOVED lines=11> */
.L_x_44:


//--------------------- .nv.shared.reserved.0     --------------------------
	.section	.nv.shared.reserved.0,"aw",@nobits
	.weak		__nv_reservedSMEM_offset_0_alias
	.size		__nv_reservedSMEM_offset_0_alias, 0, 64
	.other		__nv_reservedSMEM_offset_0_alias,@"STO_CUDA_RESERVED_SHARED STV_DEFAULT"
__nv_reservedSMEM_offset_0_alias:
	.zero		0
	.zero		64


//--------------------- .nv.constant0._Z6kernelPfyffffffffff --------------------------
	.section	.nv.constant0._Z6kernelPfyffffffffff,"a",@progbits
	.sectionflags	@""
	.align	4
.nv.constant0._Z6kernelPfyffffffffff:
	.zero		952


//--------------------- SYMBOLS --------------------------

	.type		.nv.reservedSmem.offset0,@object
	.size		.nv.reservedSmem.offset0,0x4
